	.headerflags	@"EF_CUDA_TEXMODE_UNIFIED EF_CUDA_64BIT_ADDRESS EF_CUDA_ACCELERATORS EF_CUDA_SM90 EF_CUDA_VIRTUAL_SM(EF_CUDA_SM90)"
	.elftype	@"ET_EXEC"


//--------------------- .nv.info                  --------------------------
	.section	.nv.info,"",@"SHT_CUDA_INFO"
	.align	4


	//----- nvinfo : EIATTR_REGCOUNT
	.align		4
        /*0000*/ 	.byte	0x04, 0x2f
        /*0002*/ 	.short	(.L_1 - .L_0)
	.align		4
.L_0:
        /*0004*/ 	.word	index@(triton_poi_fused_max_pool2d_with_indices_15)
        /*0008*/ 	.word	0x000000ad


	//----- nvinfo : EIATTR_MIN_STACK_SIZE
	.align		4
.L_1:
        /*000c*/ 	.byte	0x04, 0x12
        /*000e*/ 	.short	(.L_3 - .L_2)
	.align		4
.L_2:
        /*0010*/ 	.word	index@(triton_poi_fused_max_pool2d_with_indices_15)
        /*0014*/ 	.word	0x00000000


	//----- nvinfo : EIATTR_FRAME_SIZE
	.align		4
.L_3:
        /*0018*/ 	.byte	0x04, 0x11
        /*001a*/ 	.short	(.L_5 - .L_4)
	.align		4
.L_4:
        /*001c*/ 	.word	index@(triton_poi_fused_max_pool2d_with_indices_15)
        /*0020*/ 	.word	0x00000000


	//----- nvinfo : EIATTR_MIN_STACK_SIZE
	.align		4
.L_5:
        /*0024*/ 	.byte	0x04, 0x12
        /*0026*/ 	.short	(.L_7 - .L_6)
	.align		4
.L_6:
        /*0028*/ 	.word	index@(triton_poi_fused_max_pool2d_with_indices_15)
        /*002c*/ 	.word	0x00000000
.L_7:


//--------------------- .nv.info.triton_poi_fused_max_pool2d_with_indices_15 --------------------------
	.section	.nv.info.triton_poi_fused_max_pool2d_with_indices_15,"",@"SHT_CUDA_INFO"
	.sectionflags	@""
	.align	4


	//----- nvinfo : EIATTR_CUDA_API_VERSION
	.align		4
        /*0000*/ 	.byte	0x04, 0x37
        /*0002*/ 	.short	(.L_9 - .L_8)
.L_8:
        /*0004*/ 	.word	0x0000007c


	//----- nvinfo : EIATTR_KPARAM_INFO
	.align		4
.L_9:
        /*0008*/ 	.byte	0x04, 0x17
        /*000a*/ 	.short	(.L_11 - .L_10)
.L_10:
        /*000c*/ 	.word	0x00000000
        /*0010*/ 	.short	0x0004
        /*0012*/ 	.short	0x001c
        /*0014*/ 	.byte	0x00, 0xf0, 0x11, 0x00


	//----- nvinfo : EIATTR_KPARAM_INFO
	.align		4
.L_11:
        /*0018*/ 	.byte	0x04, 0x17
        /*001a*/ 	.short	(.L_13 - .L_12)
.L_12:
        /*001c*/ 	.word	0x00000000
        /*0020*/ 	.short	0x0003
        /*0022*/ 	.short	0x0018
        /*0024*/ 	.byte	0x00, 0xf0, 0x11, 0x00


	//----- nvinfo : EIATTR_KPARAM_INFO
	.align		4
.L_13:
        /*0028*/ 	.byte	0x04, 0x17
        /*002a*/ 	.short	(.L_15 - .L_14)
.L_14:
        /*002c*/ 	.word	0x00000000
        /*0030*/ 	.short	0x0002
        /*0032*/ 	.short	0x0010
        /*0034*/ 	.byte	0x00, 0xf4, 0x21, 0x00


	//----- nvinfo : EIATTR_KPARAM_INFO
	.align		4
.L_15:
        /*0038*/ 	.byte	0x04, 0x17
        /*003a*/ 	.short	(.L_17 - .L_16)
.L_16:
        /*003c*/ 	.word	0x00000000
        /*0040*/ 	.short	0x0001
        /*0042*/ 	.short	0x0008
        /*0044*/ 	.byte	0x00, 0xf4, 0x21, 0x00


	//----- nvinfo : EIATTR_KPARAM_INFO
	.align		4
.L_17:
        /*0048*/ 	.byte	0x04, 0x17
        /*004a*/ 	.short	(.L_19 - .L_18)
.L_18:
        /*004c*/ 	.word	0x00000000
        /*0050*/ 	.short	0x0000
        /*0052*/ 	.short	0x0000
        /*0054*/ 	.byte	0x00, 0xf4, 0x21, 0x00


	//----- nvinfo : EIATTR_SPARSE_MMA_MASK
	.align		4
.L_19:
        /*0058*/ 	.byte	0x03, 0x50
        /*005a*/ 	.short	0x0000


	//----- nvinfo : EIATTR_MAXREG_COUNT
	.align		4
        /*005c*/ 	.byte	0x03, 0x1b
        /*005e*/ 	.short	0x00ff


	//----- nvinfo : EIATTR_EXIT_INSTR_OFFSETS
	.align		4
        /*0060*/ 	.byte	0x04, 0x1c
        /*0062*/ 	.short	(.L_21 - .L_20)


	//   ....[0]....
.L_20:
        /*0064*/ 	.word	0x00005e40


	//   ....[1]....
        /*0068*/ 	.word	0x00005e60


	//----- nvinfo : EIATTR_REQNTID
	.align		4
.L_21:
        /*006c*/ 	.byte	0x04, 0x10
        /*006e*/ 	.short	(.L_23 - .L_22)
.L_22:
        /*0070*/ 	.word	0x00000100
        /*0074*/ 	.word	0x00000001
        /*0078*/ 	.word	0x00000001


	//----- nvinfo : EIATTR_CBANK_PARAM_SIZE
	.align		4
.L_23:
        /*007c*/ 	.byte	0x03, 0x19
        /*007e*/ 	.short	0x0020


	//----- nvinfo : EIATTR_PARAM_CBANK
	.align		4
        /*0080*/ 	.byte	0x04, 0x0a
        /*0082*/ 	.short	(.L_25 - .L_24)
	.align		4
.L_24:
        /*0084*/ 	.word	index@(.nv.constant0.triton_poi_fused_max_pool2d_with_indices_15)
        /*0088*/ 	.short	0x0210
        /*008a*/ 	.short	0x0020


	//----- nvinfo : EIATTR_SW_WAR
	.align		4
.L_25:
        /*008c*/ 	.byte	0x04, 0x36
        /*008e*/ 	.short	(.L_27 - .L_26)
.L_26:
        /*0090*/ 	.word	0x00000008
.L_27:


//--------------------- .nv.callgraph             --------------------------
	.section	.nv.callgraph,"",@"SHT_CUDA_CALLGRAPH"
	.align	4
	.sectionentsize	8
	.align		4
        /*0000*/ 	.word	0x00000000
	.align		4
        /*0004*/ 	.word	0xffffffff
	.align		4
        /*0008*/ 	.word	0x00000000
	.align		4
        /*000c*/ 	.word	0xfffffffe
	.align		4
        /*0010*/ 	.word	0x00000000
	.align		4
        /*0014*/ 	.word	0xfffffffd
	.align		4
        /*0018*/ 	.word	0x00000000
	.align		4
        /*001c*/ 	.word	0xfffffffc


//--------------------- .text.triton_poi_fused_max_pool2d_with_indices_15 --------------------------
	.section	.text.triton_poi_fused_max_pool2d_with_indices_15,"ax",@progbits
	.sectionflags	@"SHF_BARRIERS=1"
	.align	128
        .global         triton_poi_fused_max_pool2d_with_indices_15
        .type           triton_poi_fused_max_pool2d_with_indices_15,@function
        .size           triton_poi_fused_max_pool2d_with_indices_15,(.L_x_1 - triton_poi_fused_max_pool2d_with_indices_15)
        .other          triton_poi_fused_max_pool2d_with_indices_15,@"STO_CUDA_ENTRY STV_DEFAULT"
triton_poi_fused_max_pool2d_with_indices_15:
.text.triton_poi_fused_max_pool2d_with_indices_15:
[----:B------:R-:W0:Y:S01]  /*0000*/  LDC R1, c[0x0][0x28] ;  /* 0x00000a00ff017b82 */ /* 0x000e220000000800 */
[----:B------:R-:W1:Y:S07]  /*0010*/  S2R R2, SR_TID.X ;  /* 0x0000000000027919 */ /* 0x000e6e0000002100 */
[----:B------:R-:W2:Y:S01]  /*0020*/  S2UR UR4, SR_CTAID.Y ;  /* 0x00000000000479c3 */ /* 0x000ea20000002600 */
[----:B------:R-:W-:Y:S02]  /*0030*/  CS2R R16, SRZ ;  /* 0x0000000000107805 */ /* 0x000fe4000001ff00 */
[----:B------:R-:W-:Y:S01]  /*0040*/  CS2R R18, SRZ ;  /* 0x0000000000127805 */ /* 0x000fe2000001ff00 */
[----:B------:R-:W3:Y:S01]  /*0050*/  S2R R11, SR_CTAID.X ;  /* 0x00000000000b7919 */ /* 0x000ee20000002500 */
[----:B------:R-:W-:-:S02]  /*0060*/  CS2R R28, SRZ ;  /* 0x00000000001c7805 */ /* 0x000fc4000001ff00 */
[----:B------:R-:W-:Y:S01]  /*0070*/  CS2R R30, SRZ ;  /* 0x00000000001e7805 */ /* 0x000fe2000001ff00 */
[----:B------:R-:W-:Y:S01]  /*0080*/  ULDC.64 UR8, c[0x0][0x208] ;  /* 0x0000820000087ab9 */ /* 0x000fe20000000a00 */
[----:B------:R-:W4:Y:S01]  /*0090*/  LDC.64 R8, c[0x0][0x210] ;  /* 0x00008400ff087b82 */ /* 0x000f220000000a00 */
[----:B--2---:R-:W-:Y:S01]  /*00a0*/  USHF.L.U32 UR4, UR4, 0x6, URZ ;  /* 0x0000000604047899 */ /* 0x004fe2000800063f */
[----:B-1----:R-:W-:-:S04]  /*00b0*/  SHF.R.U32.HI R0, RZ, 0x2, R2 ;  /* 0x00000002ff007819 */ /* 0x002fc80000011602 */
[----:B------:R-:W-:Y:S01]  /*00c0*/  SGXT.U32 R0, R0, 0x6 ;  /* 0x000000060000781a */ /* 0x000fe20000000000 */
[----:B---3--:R-:W-:-:S03]  /*00d0*/  IMAD.SHL.U32 R11, R11, 0x40, RZ ;  /* 0x000000400b0b7824 */ /* 0x008fc600078e00ff */
[----:B------:R-:W-:-:S05]  /*00e0*/  LOP3.LUT R0, R0, UR4, RZ, 0xfc, !PT ;  /* 0x0000000400007c12 */ /* 0x000fca000f8efcff */
[----:B------:R-:W-:-:S04]  /*00f0*/  IMAD.HI R3, R0, 0x66666667, RZ ;  /* 0x6666666700037827 */ /* 0x000fc800078e02ff */
[----:B------:R-:W-:Y:S01]  /*0100*/  IMAD.HI R7, R0, 0x51eb851f, RZ ;  /* 0x51eb851f00077827 */ /* 0x000fe200078e02ff */
[----:B------:R-:W-:-:S04]  /*0110*/  SHF.R.S32.HI R4, RZ, 0x1, R3 ;  /* 0x00000001ff047819 */ /* 0x000fc80000011403 */
[----:B------:R-:W-:Y:S02]  /*0120*/  LEA.HI R5, R3, R4, RZ, 0x1 ;  /* 0x0000000403057211 */ /* 0x000fe400078f08ff */
[----:B------:R-:W-:-:S03]  /*0130*/  SHF.R.U32.HI R4, RZ, 0x1f, R7 ;  /* 0x0000001fff047819 */ /* 0x000fc60000011607 */
[----:B------:R-:W-:Y:S01]  /*0140*/  IMAD R3, R5, -0x5, R0 ;  /* 0xfffffffb05037824 */ /* 0x000fe200078e0200 */
[----:B------:R-:W-:Y:S01]  /*0150*/  LEA.HI.SX32 R4, R7, R4, 0x1d ;  /* 0x0000000407047211 */ /* 0x000fe200078feaff */
[----:B------:R-:W-:-:S04]  /*0160*/  IMAD.HI R6, R5, 0x66666667, RZ ;  /* 0x6666666705067827 */ /* 0x000fc800078e02ff */
[----:B------:R-:W-:Y:S01]  /*0170*/  IMAD R20, R4, 0x48, R3 ;  /* 0x0000004804147824 */ /* 0x000fe200078e0203 */
[----:B------:R-:W-:Y:S01]  /*0180*/  SHF.R.U32.HI R7, RZ, 0x1, R6 ;  /* 0x00000001ff077819 */ /* 0x000fe20000011606 */
[----:B------:R-:W-:Y:S02]  /*0190*/  IMAD.SHL.U32 R4, R2, 0x10, RZ ;  /* 0x0000001002047824 */ /* 0x000fe400078e00ff */
[----:B------:R-:W-:Y:S01]  /*01a0*/  IMAD R20, R20, 0x180, RZ ;  /* 0x0000018014147824 */ /* 0x000fe200078e02ff */
[----:B------:R-:W-:Y:S02]  /*01b0*/  LEA.HI R10, R6, R7, RZ, 0x1 ;  /* 0x00000007060a7211 */ /* 0x000fe400078f08ff */
[----:B------:R-:W-:Y:S01]  /*01c0*/  LOP3.LUT R3, R11, 0x30, R4, 0xf8, !PT ;  /* 0x000000300b037812 */ /* 0x000fe200078ef804 */
[----:B------:R-:W-:Y:S02]  /*01d0*/  VIADD R42, R20, 0xc0 ;  /* 0x000000c0142a7836 */ /* 0x000fe40000000000 */
[----:B------:R-:W-:Y:S01]  /*01e0*/  IMAD R10, R10, -0x5, R5 ;  /* 0xfffffffb0a0a7824 */ /* 0x000fe200078e0205 */
[C---:B------:R-:W-:Y:S01]  /*01f0*/  ISETP.GE.AND P0, PT, R3.reuse, 0xc0, PT ;  /* 0x000000c00300780c */ /* 0x040fe20003f06270 */
[----:B------:R-:W-:-:S02]  /*0200*/  IMAD.IADD R5, R3, 0x1, R20 ;  /* 0x0000000103057824 */ /* 0x000fc400078e0214 */
[----:B------:R-:W-:Y:S01]  /*0210*/  IMAD.IADD R7, R3, 0x1, R42 ;  /* 0x0000000103077824 */ /* 0x000fe200078e022a */
[----:B------:R-:W-:Y:S01]  /*0220*/  ISETP.LT.AND P0, PT, R0, 0x64, !P0 ;  /* 0x000000640000780c */ /* 0x000fe20004701270 */
[C---:B------:R-:W-:Y:S02]  /*0230*/  IMAD R5, R10.reuse, 0x1200, R5 ;  /* 0x000012000a057824 */ /* 0x040fe400078e0205 */
[----:B------:R-:W-:Y:S02]  /*0240*/  IMAD R7, R10, 0x1200, R7 ;  /* 0x000012000a077824 */ /* 0x000fe400078e0207 */
[----:B----4-:R-:W-:-:S04]  /*0250*/  IMAD.WIDE R4, R5, 0x4, R8 ;  /* 0x0000000405047825 */ /* 0x010fc800078e0208 */
[----:B------:R-:W-:-:S04]  /*0260*/  IMAD.WIDE R6, R7, 0x4, R8 ;  /* 0x0000000407067825 */ /* 0x000fc800078e0208 */
[----:B------:R1:W2:Y:S01]  /*0270*/  @P0 LDG.E.EL.128 R16, desc[UR8][R4.64] ;  /* 0x0000000804100981 */ /* 0x0002a2000c2e1d00 */
[----:B------:R-:W-:-:S03]  /*0280*/  VIADD R38, R20, 0x180 ;  /* 0x0000018014267836 */ /* 0x000fc60000000000 */
[----:B------:R-:W2:Y:S01]  /*0290*/  @P0 LDG.E.EL.128 R28, desc[UR8][R6.64] ;  /* 0x00000008061c0981 */ /* 0x000ea2000c2e1d00 */
[----:B------:R-:W-:Y:S01]  /*02a0*/  IMAD.IADD R13, R3, 0x1, R38 ;  /* 0x00000001030d7824 */ /* 0x000fe200078e0226 */
[----:B------:R-:W-:Y:S02]  /*02b0*/  CS2R R24, SRZ ;  /* 0x0000000000187805 */ /* 0x000fe4000001ff00 */
[----:B------:R-:W-:Y:S01]  /*02c0*/  CS2R R26, SRZ ;  /* 0x00000000001a7805 */ /* 0x000fe2000001ff00 */
[----:B------:R-:W-:-:S04]  /*02d0*/  IMAD R13, R10, 0x1200, R13 ;  /* 0x000012000a0d7824 */ /* 0x000fc800078e020d */
[----:B------:R-:W-:-:S05]  /*02e0*/  IMAD.WIDE R12, R13, 0x4, R8 ;  /* 0x000000040d0c7825 */ /* 0x000fca00078e0208 */
[----:B------:R3:W4:Y:S01]  /*02f0*/  @P0 LDG.E.EL.128 R24, desc[UR8][R12.64] ;  /* 0x000000080c180981 */ /* 0x000722000c2e1d00 */
[----:B------:R-:W-:Y:S01]  /*0300*/  VIADD R40, R20, 0x900 ;  /* 0x0000090014287836 */ /* 0x000fe20000000000 */
[----:B------:R-:W-:-:S03]  /*0310*/  CS2R R14, SRZ ;  /* 0x00000000000e7805 */ /* 0x000fc6000001ff00 */
[----:B-1----:R-:W-:-:S04]  /*0320*/  IMAD.IADD R5, R3, 0x1, R40 ;  /* 0x0000000103057824 */ /* 0x002fc800078e0228 */
[----:B------:R-:W-:Y:S01]  /*0330*/  IMAD R5, R10, 0x1200, R5 ;  /* 0x000012000a057824 */ /* 0x000fe200078e0205 */
[----:B---3--:R-:W-:-:S03]  /*0340*/  CS2R R12, SRZ ;  /* 0x00000000000c7805 */ /* 0x008fc6000001ff00 */
[----:B------:R-:W-:-:S05]  /*0350*/  IMAD.WIDE R4, R5, 0x4, R8 ;  /* 0x0000000405047825 */ /* 0x000fca00078e0208 */
[----:B------:R1:W3:Y:S01]  /*0360*/  @P0 LDG.E.EL.128 R12, desc[UR8][R4.64] ;  /* 0x00000008040c0981 */ /* 0x0002e2000c2e1d00 */
[----:B------:R-:W-:-:S04]  /*0370*/  VIADD R36, R20, 0x9c0 ;  /* 0x000009c014247836 */ /* 0x000fc80000000000 */
[----:B-1----:R-:W-:-:S04]  /*0380*/  IMAD.IADD R5, R3, 0x1, R36 ;  /* 0x0000000103057824 */ /* 0x002fc800078e0224 */
[----:B------:R-:W-:-:S04]  /*0390*/  IMAD R5, R10, 0x1200, R5 ;  /* 0x000012000a057824 */ /* 0x000fc800078e0205 */
[----:B------:R-:W-:Y:S01]  /*03a0*/  IMAD.WIDE R4, R5, 0x4, R8 ;  /* 0x0000000405047825 */ /* 0x000fe200078e0208 */
[----:B--2---:R-:W-:Y:S02]  /*03b0*/  FSETP.GT.AND P6, PT, R31, R19, PT ;  /* 0x000000131f00720b */ /* 0x004fe40003fc4000 */
[----:B------:R-:W-:Y:S02]  /*03c0*/  FSETP.GT.AND P5, PT, R29, R17, PT ;  /* 0x000000111d00720b */ /* 0x000fe40003fa4000 */
[----:B------:R-:W-:Y:S02]  /*03d0*/  FSETP.NAN.AND P1, PT, R31, R31, PT ;  /* 0x0000001f1f00720b */ /* 0x000fe40003f28000 */
[----:B------:R-:W-:Y:S02]  /*03e0*/  FSETP.GT.AND P3, PT, R28, R16, PT ;  /* 0x000000101c00720b */ /* 0x000fe40003f64000 */
[----:B------:R-:W-:Y:S02]  /*03f0*/  FSETP.GT.AND P4, PT, R30, R18, PT ;  /* 0x000000121e00720b */ /* 0x000fe40003f84000 */
[----:B------:R-:W-:-:S02]  /*0400*/  FSETP.NAN.AND P2, PT, R28, R28, PT ;  /* 0x0000001c1c00720b */ /* 0x000fc40003f48000 */
[----:B------:R-:W-:Y:S02]  /*0410*/  P2R R47, PR, RZ, 0x8 ;  /* 0x00000008ff2f7803 */ /* 0x000fe40000000000 */
[----:B------:R-:W-:Y:S02]  /*0420*/  @!P6 SEL R31, R31, R19, P1 ;  /* 0x000000131f1fe207 */ /* 0x000fe40000800000 */
[C---:B------:R-:W-:Y:S01]  /*0430*/  FSETP.NAN.AND P1, PT, R29.reuse, R29, PT ;  /* 0x0000001d1d00720b */ /* 0x040fe20003f28000 */
[----:B------:R-:W-:Y:S01]  /*0440*/  VIADD R22, R20, 0x12c0 ;  /* 0x000012c014167836 */ /* 0x000fe20000000000 */
[----:B------:R-:W-:Y:S02]  /*0450*/  CS2R R6, SRZ ;  /* 0x0000000000067805 */ /* 0x000fe4000001ff00 */
[----:B------:R-:W-:Y:S02]  /*0460*/  @!P3 SEL R28, R28, R16, P2 ;  /* 0x000000101c1cb207 */ /* 0x000fe40001000000 */
[----:B------:R-:W-:-:S02]  /*0470*/  @!P5 SEL R29, R29, R17, P1 ;  /* 0x000000111d1dd207 */ /* 0x000fc40000800000 */
[C---:B------:R-:W-:Y:S02]  /*0480*/  FSETP.NAN.AND P1, PT, R30.reuse, R30, PT ;  /* 0x0000001e1e00720b */ /* 0x040fe40003f28000 */
[----:B------:R-:W-:Y:S02]  /*0490*/  CS2R R16, SRZ ;  /* 0x0000000000107805 */ /* 0x000fe4000001ff00 */
[-C--:B----4-:R-:W-:Y:S02]  /*04a0*/  FSETP.GEU.AND P3, PT, R31, R27.reuse, PT ;  /* 0x0000001b1f00720b */ /* 0x090fe40003f6e000 */
[----:B------:R-:W-:Y:S02]  /*04b0*/  @!P4 SEL R30, R30, R18, P1 ;  /* 0x000000121e1ec207 */ /* 0x000fe40000800000 */
[----:B------:R-:W-:Y:S02]  /*04c0*/  CS2R R18, SRZ ;  /* 0x0000000000127805 */ /* 0x000fe4000001ff00 */
[----:B------:R-:W-:-:S02]  /*04d0*/  FSETP.NAN.AND P1, PT, R27, R27, PT ;  /* 0x0000001b1b00720b */ /* 0x000fc40003f28000 */
[-C--:B------:R-:W-:Y:S02]  /*04e0*/  FSETP.GEU.AND P2, PT, R30, R26.reuse, PT ;  /* 0x0000001a1e00720b */ /* 0x080fe40003f4e000 */
[----:B------:R-:W-:Y:S01]  /*04f0*/  LOP3.LUT R37, R3, 0xc, RZ, 0xfc, !PT ;  /* 0x0000000c03257812 */ /* 0x000fe200078efcff */
[----:B------:R1:W2:Y:S01]  /*0500*/  @P0 LDG.E.EL.128 R16, desc[UR8][R4.64] ;  /* 0x0000000804100981 */ /* 0x0002a2000c2e1d00 */
[----:B------:R-:W-:Y:S02]  /*0510*/  P2R R53, PR, RZ, 0x4 ;  /* 0x00000004ff357803 */ /* 0x000fe40000000000 */
[----:B------:R-:W-:Y:S02]  /*0520*/  P2R R55, PR, RZ, 0x8 ;  /* 0x00000008ff377803 */ /* 0x000fe40000000000 */
[----:B------:R-:W-:Y:S02]  /*0530*/  @P3 SEL R27, R27, R31, P1 ;  /* 0x0000001f1b1b3207 */ /* 0x000fe40000800000 */
[----:B------:R-:W-:-:S02]  /*0540*/  FSETP.NAN.AND P1, PT, R26, R26, PT ;  /* 0x0000001a1a00720b */ /* 0x000fc40003f28000 */
[----:B------:R-:W-:Y:S02]  /*0550*/  P2R R52, PR, RZ, 0x10 ;  /* 0x00000010ff347803 */ /* 0x000fe40000000000 */
[----:B------:R-:W-:Y:S02]  /*0560*/  @P2 SEL R26, R26, R30, P1 ;  /* 0x0000001e1a1a2207 */ /* 0x000fe40000800000 */
[-C--:B------:R-:W-:Y:S02]  /*0570*/  FSETP.GEU.AND P2, PT, R29, R25.reuse, PT ;  /* 0x000000191d00720b */ /* 0x080fe40003f4e000 */
[----:B------:R-:W-:Y:S02]  /*0580*/  FSETP.NAN.AND P1, PT, R25, R25, PT ;  /* 0x000000191900720b */ /* 0x000fe40003f28000 */
[----:B------:R-:W-:Y:S02]  /*0590*/  P2R R56, PR, RZ, 0x4 ;  /* 0x00000004ff387803 */ /* 0x000fe40000000000 */
[----:B------:R-:W-:-:S02]  /*05a0*/  P2R R41, PR, RZ, 0x20 ;  /* 0x00000020ff297803 */ /* 0x000fc40000000000 */
[----:B------:R-:W-:-:S05]  /*05b0*/  P2R R46, PR, RZ, 0x40 ;  /* 0x00000040ff2e7803 */ /* 0x000fca0000000000 */
[----:B------:R-:W-:Y:S02]  /*05c0*/  @P2 SEL R25, R25, R29, P1 ;  /* 0x0000001d19192207 */ /* 0x000fe40000800000 */
[-C--:B------:R-:W-:Y:S02]  /*05d0*/  FSETP.GEU.AND P2, PT, R28, R24.reuse, PT ;  /* 0x000000181c00720b */ /* 0x080fe40003f4e000 */
[----:B------:R-:W-:Y:S02]  /*05e0*/  FSETP.NAN.AND P1, PT, R24, R24, PT ;  /* 0x000000181800720b */ /* 0x000fe40003f28000 */
[----:B------:R-:W-:-:S09]  /*05f0*/  P2R R54, PR, RZ, 0x4 ;  /* 0x00000004ff367803 */ /* 0x000fd20000000000 */
[----:B------:R-:W-:-:S04]  /*0600*/  @P2 SEL R24, R24, R28, P1 ;  /* 0x0000001c18182207 */ /* 0x000fc80000800000 */
[-C--:B---3--:R-:W-:Y:S02]  /*0610*/  FSETP.GEU.AND P2, PT, R24, R12.reuse, PT ;  /* 0x0000000c1800720b */ /* 0x088fe40003f4e000 */
[----:B------:R-:W-:Y:S02]  /*0620*/  FSETP.NAN.AND P1, PT, R12, R12, PT ;  /* 0x0000000c0c00720b */ /* 0x000fe40003f28000 */
[----:B------:R-:W-:-:S09]  /*0630*/  P2R R50, PR, RZ, 0x4 ;  /* 0x00000004ff327803 */ /* 0x000fd20000000000 */
[----:B------:R-:W-:Y:S02]  /*0640*/  @P2 SEL R12, R12, R24, P1 ;  /* 0x000000180c0c2207 */ /* 0x000fe40000800000 */
[-C--:B------:R-:W-:Y:S02]  /*0650*/  FSETP.GEU.AND P2, PT, R25, R13.reuse, PT ;  /* 0x0000000d1900720b */ /* 0x080fe40003f4e000 */
        /* <DEDUP_REMOVED lines=10> */
[----:B------:R-:W-:Y:S01]  /*0700*/  @P2 SEL R15, R15, R27, P1 ;  /* 0x0000001b0f0f2207 */ /* 0x000fe20000800000 */
[----:B------:R-:W-:-:S04]  /*0710*/  VIADD R30, R20, 0xa80 ;  /* 0x00000a80141e7836 */ /* 0x000fc80000000000 */
[----:B-1----:R-:W-:-:S04]  /*0720*/  IMAD.IADD R5, R3, 0x1, R30 ;  /* 0x0000000103057824 */ /* 0x002fc800078e021e */
[----:B------:R-:W-:-:S04]  /*0730*/  IMAD R5, R10, 0x1200, R5 ;  /* 0x000012000a057824 */ /* 0x000fc800078e0205 */
[----:B------:R-:W-:Y:S01]  /*0740*/  IMAD.WIDE R4, R5, 0x4, R8 ;  /* 0x0000000405047825 */ /* 0x000fe200078e0208 */
[-C--:B--2---:R-:W-:Y:S02]  /*0750*/  FSETP.GEU.AND P2, PT, R15, R19.reuse, PT ;  /* 0x000000130f00720b */ /* 0x084fe40003f4e000 */
        /* <DEDUP_REMOVED lines=13> */
[----:B------:R-:W-:-:S09]  /*0830*/  CS2R R14, SRZ ;  /* 0x00000000000e7805 */ /* 0x000fd2000001ff00 */
[----:B------:R-:W-:Y:S02]  /*0840*/  @P2 SEL R16, R16, R12, P1 ;  /* 0x0000000c10102207 */ /* 0x000fe40000800000 */
[----:B------:R-:W-:-:S06]  /*0850*/  CS2R R12, SRZ ;  /* 0x00000000000c7805 */ /* 0x000fcc000001ff00 */
[----:B------:R1:W2:Y:S01]  /*0860*/  @P0 LDG.E.EL.128 R12, desc[UR8][R4.64] ;  /* 0x00000008040c0981 */ /* 0x0002a2000c2e1d00 */
[----:B------:R-:W-:Y:S01]  /*0870*/  P2R R58, PR, RZ, 0x4 ;  /* 0x00000004ff3a7803 */ /* 0x000fe20000000000 */
        /* <DEDUP_REMOVED lines=23> */
[----:B-1----:R-:W-:Y:S01]  /*09f0*/  IMAD.IADD R5, R3, 0x1, R22 ;  /* 0x0000000103057824 */ /* 0x002fe200078e0216 */
        /* <DEDUP_REMOVED lines=12> */
[-C--:B------:R-:W-:Y:S01]  /*0ac0*/  FSETP.GEU.AND P2, PT, R12, R16.reuse, PT ;  /* 0x000000100c00720b */ /* 0x080fe20003f4e000 */
[----:B------:R-:W-:Y:S01]  /*0ad0*/  IMAD R13, R10, 0x1200, R5 ;  /* 0x000012000a0d7824 */ /* 0x000fe200078e0205 */
[----:B------:R-:W-:Y:S02]  /*0ae0*/  FSETP.NAN.AND P1, PT, R16, R16, PT ;  /* 0x000000101000720b */ /* 0x000fe40003f28000 */
[----:B------:R-:W-:-:S09]  /*0af0*/  CS2R R4, SRZ ;  /* 0x0000000000047805 */ /* 0x000fd2000001ff00 */
[----:B------:R-:W-:Y:S01]  /*0b00*/  @P2 SEL R16, R16, R12, P1 ;  /* 0x0000000c10102207 */ /* 0x000fe20000800000 */
[----:B------:R-:W-:-:S05]  /*0b10*/  IMAD.WIDE R12, R13, 0x4, R8 ;  /* 0x000000040d0c7825 */ /* 0x000fca00078e0208 */
[----:B------:R1:W2:Y:S01]  /*0b20*/  @P0 LDG.E.EL.128 R4, desc[UR8][R12.64] ;  /* 0x000000080c040981 */ /* 0x0002a2000c2e1d00 */
[----:B------:R-:W-:Y:S02]  /*0b30*/  P2R R66, PR, RZ, 0x4 ;  /* 0x00000004ff427803 */ /* 0x000fe40000000000 */
[----:B------:R-:W-:-:S05]  /*0b40*/  LOP3.LUT R29, R3, 0x4, RZ, 0xfc, !PT ;  /* 0x00000004031d7812 */ /* 0x000fca00078efcff */
[----:B------:R-:W-:Y:S01]  /*0b50*/  IMAD.IADD R15, R29, 0x1, R20 ;  /* 0x000000011d0f7824 */ /* 0x000fe200078e0214 */
[----:B------:R-:W-:Y:S02]  /*0b60*/  CS2R R24, SRZ ;  /* 0x0000000000187805 */ /* 0x000fe4000001ff00 */
[----:B------:R-:W-:Y:S02]  /*0b70*/  CS2R R26, SRZ ;  /* 0x00000000001a7805 */ /* 0x000fe4000001ff00 */
[----:B-1----:R-:W-:Y:S02]  /*0b80*/  CS2R R12, SRZ ;  /* 0x00000000000c7805 */ /* 0x002fe4000001ff00 */
        /* <DEDUP_REMOVED lines=13> */
[----:B------:R-:W-:Y:S01]  /*0c60*/  FSETP.NAN.AND P1, PT, R7, R7, PT ;  /* 0x000000070700720b */ /* 0x000fe20003f28000 */
[----:B------:R-:W-:Y:S01]  /*0c70*/  IMAD R17, R10, 0x1200, R15 ;  /* 0x000012000a117824 */ /* 0x000fe200078e020f */
[----:B------:R-:W-:-:S09]  /*0c80*/  CS2R R14, SRZ ;  /* 0x00000000000e7805 */ /* 0x000fd2000001ff00 */
[----:B------:R-:W-:Y:S01]  /*0c90*/  @P2 SEL R7, R7, R19, P1 ;  /* 0x0000001307072207 */ /* 0x000fe20000800000 */
[----:B------:R-:W-:-:S04]  /*0ca0*/  IMAD.IADD R19, R29, 0x1, R42 ;  /* 0x000000011d137824 */ /* 0x000fc800078e022a */
[----:B------:R-:W-:Y:S02]  /*0cb0*/  IMAD R19, R10, 0x1200, R19 ;  /* 0x000012000a137824 */ /* 0x000fe400078e0213 */
[----:B------:R-:W-:-:S04]  /*0cc0*/  IMAD.WIDE R16, R17, 0x4, R8 ;  /* 0x0000000411107825 */ /* 0x000fc800078e0208 */
[----:B------:R-:W-:Y:S01]  /*0cd0*/  IMAD.WIDE R18, R19, 0x4, R8 ;  /* 0x0000000413127825 */ /* 0x000fe200078e0208 */
[----:B------:R1:W2:Y:S04]  /*0ce0*/  @P0 LDG.E.EL.128 R24, desc[UR8][R16.64] ;  /* 0x0000000810180981 */ /* 0x0002a8000c2e1d00 */
[----:B------:R3:W2:Y:S01]  /*0cf0*/  @P0 LDG.E.EL.128 R12, desc[UR8][R18.64] ;  /* 0x00000008120c0981 */ /* 0x0006a2000c2e1d00 */
[----:B------:R-:W-:Y:S01]  /*0d00*/  P2R R69, PR, RZ, 0x4 ;  /* 0x00000004ff457803 */ /* 0x000fe20000000000 */
[----:B-1----:R-:W-:Y:S01]  /*0d10*/  IMAD.IADD R17, R29, 0x1, R38 ;  /* 0x000000011d117824 */ /* 0x002fe200078e0226 */
[----:B---3--:R-:W-:Y:S02]  /*0d20*/  CS2R R18, SRZ ;  /* 0x0000000000127805 */ /* 0x008fe4000001ff00 */
[----:B--2---:R-:W-:-:S02]  /*0d30*/  FSETP.GT.AND P2, PT, R12, R24, PT ;  /* 0x000000180c00720b */ /* 0x004fc40003f44000 */
[----:B------:R-:W-:Y:S02]  /*0d40*/  FSETP.NAN.AND P1, PT, R12, R12, PT ;  /* 0x0000000c0c00720b */ /* 0x000fe40003f28000 */
[----:B------:R-:W-:-:S09]  /*0d50*/  P2R R73, PR, RZ, 0x4 ;  /* 0x00000004ff497803 */ /* 0x000fd20000000000 */
[----:B------:R-:W-:Y:S02]  /*0d60*/  @!P2 SEL R12, R12, R24, P1 ;  /* 0x000000180c0ca207 */ /* 0x000fe40000800000 */
[C---:B------:R-:W-:Y:S02]  /*0d70*/  FSETP.GT.AND P2, PT, R13.reuse, R25, PT ;  /* 0x000000190d00720b */ /* 0x040fe40003f44000 */
[----:B------:R-:W-:-:S11]  /*0d80*/  FSETP.NAN.AND P1, PT, R13, R13, PT ;  /* 0x0000000d0d00720b */ /* 0x000fd60003f28000 */
[----:B------:R-:W-:Y:S01]  /*0d90*/  @!P2 SEL R13, R13, R25, P1 ;  /* 0x000000190d0da207 */ /* 0x000fe20000800000 */
[----:B------:R-:W-:Y:S01]  /*0da0*/  IMAD R25, R10, 0x1200, R17 ;  /* 0x000012000a197824 */ /* 0x000fe200078e0211 */
[----:B------:R-:W-:-:S03]  /*0db0*/  CS2R R16, SRZ ;  /* 0x0000000000107805 */ /* 0x000fc6000001ff00 */
[----:B------:R-:W-:-:S05]  /*0dc0*/  IMAD.WIDE R24, R25, 0x4, R8 ;  /* 0x0000000419187825 */ /* 0x000fca00078e0208 */
[----:B------:R-:W2:Y:S01]  /*0dd0*/  @P0 LDG.E.EL.128 R16, desc[UR8][R24.64] ;  /* 0x0000000818100981 */ /* 0x000ea2000c2e1d00 */
[----:B------:R-:W-:Y:S02]  /*0de0*/  P2R R74, PR, RZ, 0x4 ;  /* 0x00000004ff4a7803 */ /* 0x000fe40000000000 */
[C---:B------:R-:W-:Y:S02]  /*0df0*/  FSETP.GT.AND P2, PT, R14.reuse, R26, PT ;  /* 0x0000001a0e00720b */ /* 0x040fe40003f44000 */
[----:B------:R-:W-:Y:S02]  /*0e00*/  FSETP.NAN.AND P1, PT, R14, R14, PT ;  /* 0x0000000e0e00720b */ /* 0x000fe40003f28000 */
[----:B------:R-:W-:-:S09]  /*0e10*/  P2R R75, PR, RZ, 0x4 ;  /* 0x00000004ff4b7803 */ /* 0x000fd20000000000 */
[----:B------:R-:W-:Y:S02]  /*0e20*/  @!P2 SEL R14, R14, R26, P1 ;  /* 0x0000001a0e0ea207 */ /* 0x000fe40000800000 */
[C---:B------:R-:W-:Y:S02]  /*0e30*/  FSETP.GT.AND P2, PT, R15.reuse, R27, PT ;  /* 0x0000001b0f00720b */ /* 0x040fe40003f44000 */
[----:B------:R-:W-:Y:S02]  /*0e40*/  FSETP.NAN.AND P1, PT, R15, R15, PT ;  /* 0x0000000f0f00720b */ /* 0x000fe40003f28000 */
[----:B------:R-:W-:-:S09]  /*0e50*/  P2R R76, PR, RZ, 0x4 ;  /* 0x00000004ff4c7803 */ /* 0x000fd20000000000 */
[----:B------:R-:W-:-:S04]  /*0e60*/  @!P2 SEL R15, R15, R27, P1 ;  /* 0x0000001b0f0fa207 */ /* 0x000fc80000800000 */
        /* <DEDUP_REMOVED lines=13> */
[----:B------:R-:W-:Y:S01]  /*0f40*/  IMAD.IADD R13, R29, 0x1, R40 ;  /* 0x000000011d0d7824 */ /* 0x000fe200078e0228 */
[----:B------:R-:W-:-:S03]  /*0f50*/  FSETP.NAN.AND P1, PT, R16, R16, PT ;  /* 0x000000101000720b */ /* 0x000fc60003f28000 */
[----:B------:R-:W-:Y:S01]  /*0f60*/  IMAD R25, R10, 0x1200, R13 ;  /* 0x000012000a197824 */ /* 0x000fe200078e020d */
[----:B------:R-:W-:-:S03]  /*0f70*/  CS2R R14, SRZ ;  /* 0x00000000000e7805 */ /* 0x000fc6000001ff00 */
[----:B------:R-:W-:-:S04]  /*0f80*/  IMAD.WIDE R24, R25, 0x4, R8 ;  /* 0x0000000419187825 */ /* 0x000fc800078e0208 */
[----:B------:R-:W-:Y:S02]  /*0f90*/  @P2 SEL R16, R16, R12, P1 ;  /* 0x0000000c10102207 */ /* 0x000fe40000800000 */
[----:B------:R-:W-:-:S06]  /*0fa0*/  CS2R R12, SRZ ;  /* 0x00000000000c7805 */ /* 0x000fcc000001ff00 */
[----:B------:R-:W2:Y:S01]  /*0fb0*/  @P0 LDG.E.EL.128 R12, desc[UR8][R24.64] ;  /* 0x00000008180c0981 */ /* 0x000ea2000c2e1d00 */
[----:B------:R-:W-:Y:S02]  /*0fc0*/  P2R R78, PR, RZ, 0x4 ;  /* 0x00000004ff4e7803 */ /* 0x000fe40000000000 */
        /* <DEDUP_REMOVED lines=10> */
[----:B------:R-:W-:Y:S01]  /*1070*/  P2R R83, PR, RZ, 0x4 ;  /* 0x00000004ff537803 */ /* 0x000fe20000000000 */
[----:B------:R-:W-:-:S08]  /*1080*/  IMAD.IADD R17, R29, 0x1, R36 ;  /* 0x000000011d117824 */ /* 0x000fd000078e0224 */
[----:B------:R-:W-:Y:S02]  /*1090*/  @P2 SEL R14, R14, R18, P1 ;  /* 0x000000120e0e2207 */ /* 0x000fe40000800000 */
[-C--:B------:R-:W-:Y:S02]  /*10a0*/  FSETP.GEU.AND P2, PT, R19, R15.reuse, PT ;  /* 0x0000000f1300720b */ /* 0x080fe40003f4e000 */
[----:B------:R-:W-:Y:S01]  /*10b0*/  FSETP.NAN.AND P1, PT, R15, R15, PT ;  /* 0x0000000f0f00720b */ /* 0x000fe20003f28000 */
[----:B------:R-:W-:Y:S01]  /*10c0*/  IMAD R25, R10, 0x1200, R17 ;  /* 0x000012000a197824 */ /* 0x000fe200078e0211 */
[----:B------:R-:W-:-:S03]  /*10d0*/  CS2R R16, SRZ ;  /* 0x0000000000107805 */ /* 0x000fc6000001ff00 */
[----:B------:R-:W-:-:S06]  /*10e0*/  IMAD.WIDE R24, R25, 0x4, R8 ;  /* 0x0000000419187825 */ /* 0x000fcc00078e0208 */
        /* <DEDUP_REMOVED lines=68> */
[----:B------:R1:W2:Y:S01]  /*1530*/  @P0 LDG.E.EL.128 R12, desc[UR8][R24.64] ;  /* 0x00000008180c0981 */ /* 0x0002a2000c2e1d00 */
[----:B------:R-:W-:Y:S02]  /*1540*/  P2R R96, PR, RZ, 0x4 ;  /* 0x00000004ff607803 */ /* 0x000fe40000000000 */
[----:B------:R-:W-:-:S05]  /*1550*/  LOP3.LUT R31, R3, 0x8, RZ, 0xfc, !PT ;  /* 0x00000008031f7812 */ /* 0x000fca00078efcff */
[----:B------:R-:W-:Y:S01]  /*1560*/  IMAD.IADD R21, R31, 0x1, R42 ;  /* 0x000000011f157824 */ /* 0x000fe200078e022a */
[----:B------:R-:W-:-:S03]  /*1570*/  CS2R R26, SRZ ;  /* 0x00000000001a7805 */ /* 0x000fc6000001ff00 */
[----:B------:R-:W-:Y:S01]  /*1580*/  IMAD R21, R10, 0x1200, R21 ;  /* 0x000012000a157824 */ /* 0x000fe200078e0215 */
[----:B-1----:R-:W-:-:S03]  /*1590*/  CS2R R24, SRZ ;  /* 0x0000000000187805 */ /* 0x002fc6000001ff00 */
        /* <DEDUP_REMOVED lines=16> */
[----:B------:R-:W-:Y:S01]  /*16a0*/  @P2 SEL R15, R15, R19, P1 ;  /* 0x000000130f0f2207 */ /* 0x000fe20000800000 */
[----:B------:R-:W-:-:S04]  /*16b0*/  IMAD.IADD R19, R31, 0x1, R20 ;  /* 0x000000011f137824 */ /* 0x000fc800078e0214 */
[----:B------:R-:W-:Y:S01]  /*16c0*/  IMAD R33, R10, 0x1200, R19 ;  /* 0x000012000a217824 */ /* 0x000fe200078e0213 */
[----:B------:R-:W-:-:S03]  /*16d0*/  CS2R R18, SRZ ;  /* 0x0000000000127805 */ /* 0x000fc6000001ff00 */
[----:B------:R-:W-:-:S03]  /*16e0*/  IMAD.WIDE R32, R33, 0x4, R8 ;  /* 0x0000000421207825 */ /* 0x000fc600078e0208 */
[----:B------:R-:W2:Y:S04]  /*16f0*/  @P0 LDG.E.EL.128 R16, desc[UR8][R34.64] ;  /* 0x0000000822100981 */ /* 0x000ea8000c2e1d00 */
[----:B------:R1:W2:Y:S01]  /*1700*/  @P0 LDG.E.EL.128 R24, desc[UR8][R32.64] ;  /* 0x0000000820180981 */ /* 0x0002a2000c2e1d00 */
[----:B------:R-:W-:Y:S01]  /*1710*/  P2R R100, PR, RZ, 0x4 ;  /* 0x00000004ff647803 */ /* 0x000fe20000000000 */
[----:B------:R-:W-:-:S04]  /*1720*/  IMAD.IADD R21, R31, 0x1, R38 ;  /* 0x000000011f157824 */ /* 0x000fc800078e0226 */
[----:B------:R-:W-:-:S04]  /*1730*/  IMAD R21, R10, 0x1200, R21 ;  /* 0x000012000a157824 */ /* 0x000fc800078e0215 */
[----:B-1----:R-:W-:Y:S01]  /*1740*/  IMAD.WIDE R32, R21, 0x4, R8 ;  /* 0x0000000415207825 */ /* 0x002fe200078e0208 */
[C---:B--2---:R-:W-:Y:S02]  /*1750*/  FSETP.GT.AND P2, PT, R16.reuse, R24, PT ;  /* 0x000000181000720b */ /* 0x044fe40003f44000 */
[----:B------:R-:W-:Y:S02]  /*1760*/  FSETP.NAN.AND P1, PT, R16, R16, PT ;  /* 0x000000101000720b */ /* 0x000fe40003f28000 */
[----:B------:R-:W-:-:S09]  /*1770*/  P2R R122, PR, RZ, 0x4 ;  /* 0x00000004ff7a7803 */ /* 0x000fd20000000000 */
[----:B------:R-:W-:Y:S02]  /*1780*/  @!P2 SEL R16, R16, R24, P1 ;  /* 0x000000181010a207 */ /* 0x000fe40000800000 */
[C---:B------:R-:W-:Y:S02]  /*1790*/  FSETP.GT.AND P2, PT, R17.reuse, R25, PT ;  /* 0x000000191100720b */ /* 0x040fe40003f44000 */
        /* <DEDUP_REMOVED lines=9> */
[----:B------:R-:W-:-:S09]  /*1830*/  CS2R R24, SRZ ;  /* 0x0000000000187805 */ /* 0x000fd2000001ff00 */
[----:B------:R-:W-:Y:S02]  /*1840*/  @!P2 SEL R19, R19, R27, P1 ;  /* 0x0000001b1313a207 */ /* 0x000fe40000800000 */
        /* <DEDUP_REMOVED lines=24> */
[----:B------:R-:W-:Y:S01]  /*19d0*/  P2R R129, PR, RZ, 0x4 ;  /* 0x00000004ff817803 */ /* 0x000fe20000000000 */
[----:B------:R-:W-:-:S04]  /*19e0*/  IMAD.IADD R21, R31, 0x1, R36 ;  /* 0x000000011f157824 */ /* 0x000fc800078e0224 */
[----:B------:R-:W-:-:S04]  /*19f0*/  IMAD R21, R10, 0x1200, R21 ;  /* 0x000012000a157824 */ /* 0x000fc800078e0215 */
[----:B-1----:R-:W-:Y:S01]  /*1a00*/  IMAD.WIDE R32, R21, 0x4, R8 ;  /* 0x0000000415207825 */ /* 0x002fe200078e0208 */
        /* <DEDUP_REMOVED lines=85> */
[C---:B------:R-:W-:Y:S02]  /*1f60*/  IMAD.IADD R21, R37.reuse, 0x1, R20 ;  /* 0x0000000125157824 */ /* 0x040fe400078e0214 */
[----:B------:R-:W-:Y:S02]  /*1f70*/  IMAD.IADD R23, R37, 0x1, R42 ;  /* 0x0000000125177824 */ /* 0x000fe400078e022a */
[C---:B------:R-:W-:Y:S02]  /*1f80*/  IMAD R21, R10.reuse, 0x1200, R21 ;  /* 0x000012000a157824 */ /* 0x040fe400078e0215 */
[----:B------:R-:W-:Y:S01]  /*1f90*/  IMAD R23, R10, 0x1200, R23 ;  /* 0x000012000a177824 */ /* 0x000fe200078e0217 */
[----:B------:R-:W-:Y:S02]  /*1fa0*/  CS2R R34, SRZ ;  /* 0x0000000000227805 */ /* 0x000fe4000001ff00 */
[----:B-1----:R-:W-:Y:S01]  /*1fb0*/  CS2R R32, SRZ ;  /* 0x0000000000207805 */ /* 0x002fe2000001ff00 */
[----:B------:R-:W-:-:S04]  /*1fc0*/  IMAD.WIDE R42, R21, 0x4, R8 ;  /* 0x00000004152a7825 */ /* 0x000fc800078e0208 */
[----:B------:R-:W-:Y:S01]  /*1fd0*/  IMAD.WIDE R44, R23, 0x4, R8 ;  /* 0x00000004172c7825 */ /* 0x000fe200078e0208 */
[----:B------:R-:W3:Y:S01]  /*1fe0*/  @P0 LDG.E.EL.128 R32, desc[UR8][R42.64] ;  /* 0x000000082a200981 */ /* 0x000ee2000c2e1d00 */
        /* <DEDUP_REMOVED lines=17> */
[----:B------:R-:W3:Y:S01]  /*2100*/  @P0 LDG.E.EL.128 R24, desc[UR8][R44.64] ;  /* 0x000000082c180981 */ /* 0x000ee2000c2e1d00 */
[----:B------:R-:W-:Y:S01]  /*2110*/  P2R R112, PR, RZ, 0x4 ;  /* 0x00000004ff707803 */ /* 0x000fe20000000000 */
[----:B------:R-:W-:-:S04]  /*2120*/  IMAD.IADD R21, R37, 0x1, R38 ;  /* 0x0000000125157824 */ /* 0x000fc800078e0226 */
[----:B------:R-:W-:-:S04]  /*2130*/  IMAD R21, R10, 0x1200, R21 ;  /* 0x000012000a157824 */ /* 0x000fc800078e0215 */
[----:B------:R-:W-:Y:S01]  /*2140*/  IMAD.WIDE R38, R21, 0x4, R8 ;  /* 0x0000000415267825 */ /* 0x000fe200078e0208 */
[C---:B---3--:R-:W-:Y:S02]  /*2150*/  FSETP.GT.AND P2, PT, R24.reuse, R32, PT ;  /* 0x000000201800720b */ /* 0x048fe40003f44000 */
        /* <DEDUP_REMOVED lines=105> */
[----:B------:R-:W-:Y:S01]  /*27f0*/  P2R R147, PR, RZ, 0x4 ;  /* 0x00000004ff937803 */ /* 0x000fe20000000000 */
[----:B------:R-:W-:-:S04]  /*2800*/  IMAD.IADD R21, R37, 0x1, R22 ;  /* 0x0000000125157824 */ /* 0x000fc800078e0216 */
        /* <DEDUP_REMOVED lines=22> */
[----:B------:R-:W-:Y:S01]  /*2970*/  IMAD.IADD R21, R3, 0x1, R30 ;  /* 0x0000000103157824 */ /* 0x000fe200078e021e */
[----:B-1----:R-:W-:Y:S02]  /*2980*/  CS2R R22, SRZ ;  /* 0x0000000000167805 */ /* 0x002fe4000001ff00 */
[-C--:B--2---:R-:W-:Y:S02]  /*2990*/  FSETP.GEU.AND P2, PT, R32, R24.reuse, PT ;  /* 0x000000182000720b */ /* 0x084fe40003f4e000 */
[----:B------:R-:W-:-:S11]  /*29a0*/  FSETP.NAN.AND P1, PT, R24, R24, PT ;  /* 0x000000181800720b */ /* 0x000fd60003f28000 */
[----:B------:R-:W-:Y:S02]  /*29b0*/  @P2 SEL R24, R24, R32, P1 ;  /* 0x0000002018182207 */ /* 0x000fe40000800000 */
[-C--:B------:R-:W-:Y:S02]  /*29c0*/  FSETP.GEU.AND P1, PT, R33, R25.reuse, PT ;  /* 0x000000192100720b */ /* 0x080fe40003f2e000 */
[----:B------:R-:W-:-:S11]  /*29d0*/  FSETP.NAN.AND P3, PT, R25, R25, PT ;  /* 0x000000191900720b */ /* 0x000fd60003f68000 */
[----:B------:R-:W-:Y:S01]  /*29e0*/  @P1 SEL R25, R25, R33, P3 ;  /* 0x0000002119191207 */ /* 0x000fe20001800000 */
[----:B------:R-:W-:Y:S01]  /*29f0*/  IMAD R33, R10, 0x1200, R21 ;  /* 0x000012000a217824 */ /* 0x000fe200078e0215 */
[----:B------:R-:W-:-:S03]  /*2a00*/  CS2R R20, SRZ ;  /* 0x0000000000147805 */ /* 0x000fc6000001ff00 */
[----:B------:R-:W-:-:S05]  /*2a10*/  IMAD.WIDE R32, R33, 0x4, R8 ;  /* 0x0000000421207825 */ /* 0x000fca00078e0208 */
[----:B------:R-:W2:Y:S01]  /*2a20*/  @P0 LDG.E.EL.128 R20, desc[UR8][R32.64] ;  /* 0x0000000820140981 */ /* 0x000ea2000c2e1d00 */
[-C--:B------:R-:W-:Y:S02]  /*2a30*/  FSETP.GEU.AND P4, PT, R34, R26.reuse, PT ;  /* 0x0000001a2200720b */ /* 0x080fe40003f8e000 */
[----:B------:R-:W-:Y:S02]  /*2a40*/  P2R R43, PR, RZ, 0x2 ;  /* 0x00000002ff2b7803 */ /* 0x000fe40000000000 */
[----:B------:R-:W-:Y:S02]  /*2a50*/  FSETP.GEU.AND P1, PT, R35, R27, PT ;  /* 0x0000001b2300720b */ /* 0x000fe40003f2e000 */
[----:B------:R-:W-:Y:S02]  /*2a60*/  FSETP.NAN.AND P3, PT, R26, R26, PT ;  /* 0x0000001a1a00720b */ /* 0x000fe40003f68000 */
[----:B------:R-:W-:-:S05]  /*2a70*/  P2R R133, PR, RZ, 0x2 ;  /* 0x00000002ff857803 */ /* 0x000fca0000000000 */
[----:B------:R-:W-:Y:S02]  /*2a80*/  @P4 SEL R26, R26, R34, P3 ;  /* 0x000000221a1a4207 */ /* 0x000fe40001800000 */
[----:B------:R-:W-:-:S04]  /*2a90*/  FSETP.NAN.AND P3, PT, R27, R27, PT ;  /* 0x0000001b1b00720b */ /* 0x000fc80003f68000 */
[----:B------:R-:W-:Y:S01]  /*2aa0*/  @P1 SEL R27, R27, R35, P3 ;  /* 0x000000231b1b1207 */ /* 0x000fe20001800000 */
        /* <DEDUP_REMOVED lines=23> */
[----:B-1----:R-:W-:-:S04]  /*2c20*/  IMAD R29, R10, 0x1200, R31 ;  /* 0x000012000a1d7824 */ /* 0x002fc800078e021f */
        /* <DEDUP_REMOVED lines=42> */
[----:B------:R-:W-:-:S04]  /*2ed0*/  ISETP.NE.AND P1, PT, R129, RZ, PT ;  /* 0x000000ff8100720c */ /* 0x000fc80003f25270 */
        /* <DEDUP_REMOVED lines=27> */
[----:B------:R-:W-:Y:S02]  /*3090*/  ISETP.NE.AND P1, PT, R127, RZ, PT ;  /* 0x000000ff7f00720c */ /* 0x000fe40003f25270 */
[----:B------:R-:W-:Y:S02]  /*30a0*/  P2R R132, PR, RZ, 0x10 ;  /* 0x00000010ff847803 */ /* 0x000fe40000000000 */
        /* <DEDUP_REMOVED lines=17> */
[-C--:B--2---:R-:W-:Y:S02]  /*31c0*/  FSETP.GEU.AND P3, PT, R24, R16.reuse, PT ;  /* 0x000000101800720b */ /* 0x084fe40003f6e000 */
[----:B------:R-:W-:-:S11]  /*31d0*/  FSETP.NAN.AND P4, PT, R16, R16, PT ;  /* 0x000000101000720b */ /* 0x000fd60003f88000 */
[----:B------:R-:W-:Y:S02]  /*31e0*/  @P3 SEL R16, R16, R24, P4 ;  /* 0x0000001810103207 */ /* 0x000fe40002000000 */
[-C--:B------:R-:W-:Y:S02]  /*31f0*/  FSETP.GEU.AND P4, PT, R25, R17.reuse, PT ;  /* 0x000000111900720b */ /* 0x080fe40003f8e000 */
        /* <DEDUP_REMOVED lines=8> */
[----:B------:R-:W-:-:S04]  /*3280*/  ISETP.NE.AND P1, PT, R28, RZ, PT ;  /* 0x000000ff1c00720c */ /* 0x000fc80003f25270 */
[----:B------:R-:W-:Y:S02]  /*3290*/  SEL R8, RZ, 0x1, !P1 ;  /* 0x00000001ff087807 */ /* 0x000fe40004800000 */
        /* <DEDUP_REMOVED lines=10> */
[----:B------:R-:W-:Y:S02]  /*3340*/  ISETP.NE.AND P1, PT, R35, RZ, PT ;  /* 0x000000ff2300720c */ /* 0x000fe40003f25270 */
[----:B------:R-:W-:Y:S02]  /*3350*/  P2R R54, PR, RZ, 0x40 ;  /* 0x00000040ff367803 */ /* 0x000fe40000000000 */
[----:B------:R-:W-:Y:S02]  /*3360*/  ISETP.NE.AND P6, PT, R77, RZ, PT ;  /* 0x000000ff4d00720c */ /* 0x000fe40003fc5270 */
[----:B------:R-:W-:Y:S02]  /*3370*/  SEL R27, RZ, 0x1, !P1 ;  /* 0x00000001ff1b7807 */ /* 0x000fe40004800000 */
[----:B------:R-:W-:-:S02]  /*3380*/  ISETP.NE.AND P1, PT, R36, RZ, PT ;  /* 0x000000ff2400720c */ /* 0x000fc40003f25270 */
[----:B------:R-:W-:Y:S02]  /*3390*/  SEL R27, R27, 0x2, P6 ;  /* 0x000000021b1b7807 */ /* 0x000fe40003000000 */
[----:B------:R-:W-:Y:S02]  /*33a0*/  ISETP.NE.AND P6, PT, R86, RZ, PT ;  /* 0x000000ff5600720c */ /* 0x000fe40003fc5270 */
[----:B------:R-:W-:Y:S02]  /*33b0*/  P2R R47, PR, RZ, 0x8 ;  /* 0x00000008ff2f7803 */ /* 0x000fe40000000000 */
[----:B------:R-:W-:Y:S02]  /*33c0*/  SEL R28, RZ, 0x1, !P1 ;  /* 0x00000001ff1c7807 */ /* 0x000fe40004800000 */
[----:B------:R-:W-:Y:S02]  /*33d0*/  ISETP.NE.AND P3, PT, R123, RZ, PT ;  /* 0x000000ff7b00720c */ /* 0x000fe40003f65270 */
[----:B------:R-:W-:-:S02]  /*33e0*/  ISETP.NE.AND P1, PT, R38, RZ, PT ;  /* 0x000000ff2600720c */ /* 0x000fc40003f25270 */
[----:B------:R-:W-:Y:S02]  /*33f0*/  P2R R123, PR, RZ, 0x40 ;  /* 0x00000040ff7b7803 */ /* 0x000fe40000000000 */
[----:B------:R-:W-:Y:S02]  /*3400*/  ISETP.NE.AND P6, PT, R85, RZ, PT ;  /* 0x000000ff5500720c */ /* 0x000fe40003fc5270 */
[----:B------:R-:W-:Y:S02]  /*3410*/  SEL R29, RZ, 0x1, !P1 ;  /* 0x00000001ff1d7807 */ /* 0x000fe40004800000 */
[----:B------:R-:W-:Y:S02]  /*3420*/  ISETP.NE.AND P1, PT, R39, RZ, PT ;  /* 0x000000ff2700720c */ /* 0x000fe40003f25270 */
[----:B------:R-:W-:Y:S02]  /*3430*/  P2R R122, PR, RZ, 0x40 ;  /* 0x00000040ff7a7803 */ /* 0x000fe40000000000 */
[----:B------:R-:W-:-:S02]  /*3440*/  ISETP.NE.AND P6, PT, R58, RZ, PT ;  /* 0x000000ff3a00720c */ /* 0x000fc40003fc5270 */
[----:B------:R-:W-:Y:S02]  /*3450*/  P2R R52, PR, RZ, 0x10 ;  /* 0x00000010ff347803 */ /* 0x000fe40000000000 */
[----:B------:R-:W-:Y:S02]  /*3460*/  SEL R30, RZ, 0x1, !P1 ;  /* 0x00000001ff1e7807 */ /* 0x000fe40004800000 */
[----:B------:R-:W-:Y:S02]  /*3470*/  ISETP.NE.AND P4, PT, R121, RZ, PT ;  /* 0x000000ff7900720c */ /* 0x000fe40003f85270 */
[----:B------:R-:W-:Y:S02]  /*3480*/  ISETP.NE.AND P1, PT, R55, RZ, PT ;  /* 0x000000ff3700720c */ /* 0x000fe40003f25270 */
[----:B------:R-:W-:Y:S02]  /*3490*/  P2R R121, PR, RZ, 0x40 ;  /* 0x00000040ff797803 */ /* 0x000fe40000000000 */
[----:B------:R-:W-:-:S02]  /*34a0*/  ISETP.NE.AND P6, PT, R59, RZ, PT ;  /* 0x000000ff3b00720c */ /* 0x000fc40003fc5270 */
[----:B------:R-:W-:Y:S02]  /*34b0*/  SEL R31, RZ, 0x1, !P1 ;  /* 0x00000001ff1f7807 */ /* 0x000fe40004800000 */
[----:B------:R-:W-:Y:S02]  /*34c0*/  ISETP.NE.AND P1, PT, R56, RZ, PT ;  /* 0x000000ff3800720c */ /* 0x000fe40003f25270 */
[----:B------:R-:W-:Y:S02]  /*34d0*/  P2R R86, PR, RZ, 0x40 ;  /* 0x00000040ff567803 */ /* 0x000fe40000000000 */
[----:B------:R-:W-:Y:S02]  /*34e0*/  ISETP.NE.AND P6, PT, R60, RZ, PT ;  /* 0x000000ff3c00720c */ /* 0x000fe40003fc5270 */
[----:B------:R-:W-:Y:S02]  /*34f0*/  SEL R32, RZ, 0x1, !P1 ;  /* 0x00000001ff207807 */ /* 0x000fe40004800000 */
[----:B------:R-:W-:-:S02]  /*3500*/  ISETP.NE.AND P1, PT, R79, RZ, PT ;  /* 0x000000ff4f00720c */ /* 0x000fc40003f25270 */
[----:B------:R-:W-:Y:S02]  /*3510*/  P2R R85, PR, RZ, 0x40 ;  /* 0x00000040ff557803 */ /* 0x000fe40000000000 */
[----:B------:R-:W-:Y:S02]  /*3520*/  ISETP.NE.AND P6, PT, R57, RZ, PT ;  /* 0x000000ff3900720c */ /* 0x000fe40003fc5270 */
[----:B------:R-:W-:Y:S02]  /*3530*/  SEL R33, RZ, 0x1, !P1 ;  /* 0x00000001ff217807 */ /* 0x000fe40004800000 */
[----:B------:R-:W-:Y:S02]  /*3540*/  ISETP.NE.AND P1, PT, R80, RZ, PT ;  /* 0x000000ff5000720c */ /* 0x000fe40003f25270 */
[----:B------:R-:W-:Y:S02]  /*3550*/  P2R R80, PR, RZ, 0x40 ;  /* 0x00000040ff507803 */ /* 0x000fe40000000000 */
[----:B------:R-:W-:-:S04]  /*3560*/  ISETP.NE.AND P6, PT, R158, RZ, PT ;  /* 0x000000ff9e00720c */ /* 0x000fc80003fc5270 */
[----:B------:R-:W-:Y:S02]  /*3570*/  P2R R79, PR, RZ, 0x40 ;  /* 0x00000040ff4f7803 */ /* 0x000fe40000000000 */
[----:B------:R-:W-:Y:S02]  /*3580*/  ISETP.NE.AND P6, PT, R157, RZ, PT ;  /* 0x000000ff9d00720c */ /* 0x000fe40003fc5270 */
[----:B------:R-:W-:Y:S02]  /*3590*/  P2R R53, PR, RZ, 0x20 ;  /* 0x00000020ff357803 */ /* 0x000fe40000000000 */
[----:B------:R-:W-:Y:S02]  /*35a0*/  ISETP.NE.AND P5, PT, R78, RZ, PT ;  /* 0x000000ff4e00720c */ /* 0x000fe40003fa5270 */
        /* <DEDUP_REMOVED lines=26> */
[----:B------:R-:W-:Y:S02]  /*3750*/  SEL R34, RZ, 0x1, !P1 ;  /* 0x00000001ff227807 */ /* 0x000fe40004800000 */
[----:B------:R-:W-:Y:S02]  /*3760*/  P2R R41, PR, RZ, 0x40 ;  /* 0x00000040ff297803 */ /* 0x000fe40000000000 */
[----:B------:R-:W-:Y:S02]  /*3770*/  ISETP.NE.AND P6, PT, R50, RZ, PT ;  /* 0x000000ff3200720c */ /* 0x000fe40003fc5270 */
[----:B------:R-:W-:-:S02]  /*3780*/  ISETP.NE.AND P1, PT, R129, RZ, PT ;  /* 0x000000ff8100720c */ /* 0x000fc40003f25270 */
[----:B------:R-:W-:Y:S02]  /*3790*/  P2R R39, PR, RZ, 0x40 ;  /* 0x00000040ff277803 */ /* 0x000fe40000000000 */
[----:B------:R-:W-:Y:S02]  /*37a0*/  SEL R35, RZ, 0x1, !P1 ;  /* 0x00000001ff237807 */ /* 0x000fe40004800000 */
[----:B------:R-:W-:Y:S02]  /*37b0*/  ISETP.NE.AND P6, PT, R152, RZ, PT ;  /* 0x000000ff9800720c */ /* 0x000fe40003fc5270 */
[----:B------:R-:W-:Y:S02]  /*37c0*/  ISETP.NE.AND P1, PT, R159, RZ, PT ;  /* 0x000000ff9f00720c */ /* 0x000fe40003f25270 */
[----:B------:R-:W-:Y:S02]  /*37d0*/  P2R R38, PR, RZ, 0x40 ;  /* 0x00000040ff267803 */ /* 0x000fe40000000000 */
[----:B------:R-:W-:-:S02]  /*37e0*/  SEL R36, RZ, 0x1, !P1 ;  /* 0x00000001ff247807 */ /* 0x000fc40004800000 */
[----:B------:R-:W-:Y:S02]  /*37f0*/  ISETP.NE.AND P6, PT, R150, RZ, PT ;  /* 0x000000ff9600720c */ /* 0x000fe40003fc5270 */
[----:B------:R-:W-:Y:S02]  /*3800*/  ISETP.NE.AND P1, PT, R160, RZ, PT ;  /* 0x000000ffa000720c */ /* 0x000fe40003f25270 */
[----:B------:R-:W-:Y:S02]  /*3810*/  P2R R37, PR, RZ, 0x40 ;  /* 0x00000040ff257803 */ /* 0x000fe40000000000 */
[----:B------:R-:W-:Y:S02]  /*3820*/  SEL R8, R8, 0x2, P1 ;  /* 0x0000000208087807 */ /* 0x000fe40000800000 */
[----:B------:R-:W-:Y:S02]  /*3830*/  ISETP.NE.AND P6, PT, R148, RZ, PT ;  /* 0x000000ff9400720c */ /* 0x000fe40003fc5270 */
[----:B------:R-:W-:-:S02]  /*3840*/  ISETP.NE.AND P1, PT, R161, RZ, PT ;  /* 0x000000ffa100720c */ /* 0x000fc40003f25270 */
[----:B------:R-:W-:Y:S02]  /*3850*/  SEL R34, R34, 0x2, P6 ;  /* 0x0000000222227807 */ /* 0x000fe40003000000 */
[----:B------:R-:W-:Y:S02]  /*3860*/  SEL R9, R9, 0x2, P1 ;  /* 0x0000000209097807 */ /* 0x000fe40000800000 */
[----:B------:R-:W-:Y:S02]  /*3870*/  ISETP.NE.AND P6, PT, R37, RZ, PT ;  /* 0x000000ff2500720c */ /* 0x000fe40003fc5270 */
[----:B------:R-:W-:Y:S02]  /*3880*/  ISETP.NE.AND P1, PT, R162, RZ, PT ;  /* 0x000000ffa200720c */ /* 0x000fe40003f25270 */
[----:B------:R-:W-:Y:S02]  /*3890*/  SEL R35, R35, 0x2, P6 ;  /* 0x0000000223237807 */ /* 0x000fe40003000000 */
[----:B------:R-:W-:-:S02]  /*38a0*/  SEL R10, R10, 0x2, P1 ;  /* 0x000000020a0a7807 */ /* 0x000fc40000800000 */
[----:B------:R-:W-:Y:S02]  /*38b0*/  ISETP.NE.AND P6, PT, R38, RZ, PT ;  /* 0x000000ff2600720c */ /* 0x000fe40003fc5270 */
[----:B------:R-:W-:Y:S02]  /*38c0*/  ISETP.NE.AND P1, PT, R163, RZ, PT ;  /* 0x000000ffa300720c */ /* 0x000fe40003f25270 */
[----:B------:R-:W-:Y:S02]  /*38d0*/  SEL R36, R36, 0x2, P6 ;  /* 0x0000000224247807 */ /* 0x000fe40003000000 */
[----:B------:R-:W-:Y:S02]  /*38e0*/  SEL R24, R24, 0x2, P1 ;  /* 0x0000000218187807 */ /* 0x000fe40000800000 */
[----:B------:R-:W-:-:S04]  /*38f0*/  ISETP.NE.AND P6, PT, R39, RZ, PT ;  /* 0x000000ff2700720c */ /* 0x000fc80003fc5270 */
[----:B------:R-:W-:Y:S02]  /*3900*/  SEL R24, R24, 0x3, P6 ;  /* 0x0000000318187807 */ /* 0x000fe40003000000 */
[----:B------:R-:W-:-:S04]  /*3910*/  ISETP.NE.AND P6, PT, R41, RZ, PT ;  /* 0x000000ff2900720c */ /* 0x000fc80003fc5270 */
[----:B------:R-:W-:Y:S02]  /*3920*/  SEL R10, R10, 0x3, P6 ;  /* 0x000000030a0a7807 */ /* 0x000fe40003000000 */
[----:B------:R-:W-:-:S04]  /*3930*/  ISETP.NE.AND P6, PT, R48, RZ, PT ;  /* 0x000000ff3000720c */ /* 0x000fc80003fc5270 */
[----:B------:R-:W-:Y:S02]  /*3940*/  SEL R9, R9, 0x3, P6 ;  /* 0x0000000309097807 */ /* 0x000fe40003000000 */
[----:B------:R-:W-:Y:S02]  /*3950*/  ISETP.NE.AND P6, PT, R55, RZ, PT ;  /* 0x000000ff3700720c */ /* 0x000fe40003fc5270 */
[----:B------:R-:W-:Y:S02]  /*3960*/  SEL R28, R28, 0x2, P5 ;  /* 0x000000021c1c7807 */ /* 0x000fe40002800000 */
        /* <DEDUP_REMOVED lines=12> */
[----:B------:R-:W-:Y:S02]  /*3a30*/  ISETP.NE.AND P6, PT, R59, RZ, PT ;  /* 0x000000ff3b00720c */ /* 0x000fe40003fc5270 */
[----:B------:R-:W-:Y:S02]  /*3a40*/  P2R R46, PR, RZ, 0x1 ;  /* 0x00000001ff2e7803 */ /* 0x000fe40000000000 */
[----:B------:R-:W-:-:S02]  /*3a50*/  SEL R25, R25, 0x3, P6 ;  /* 0x0000000319197807 */ /* 0x000fc40003000000 */
[----:B------:R-:W-:Y:S02]  /*3a60*/  SEL R32, R32, 0x2, P1 ;  /* 0x0000000220207807 */ /* 0x000fe40000800000 */
[----:B------:R-:W-:Y:S02]  /*3a70*/  ISETP.NE.AND P6, PT, R60, RZ, PT ;  /* 0x000000ff3c00720c */ /* 0x000fe40003fc5270 */
[----:B------:R-:W-:Y:S02]  /*3a80*/  ISETP.NE.AND P0, PT, R126, RZ, PT ;  /* 0x000000ff7e00720c */ /* 0x000fe40003f05270 */
[----:B------:R-:W-:Y:S02]  /*3a90*/  SEL R32, R32, 0x3, P6 ;  /* 0x0000000320207807 */ /* 0x000fe40003000000 */
[----:B------:R-:W-:Y:S02]  /*3aa0*/  SEL R31, R31, 0x2, P0 ;  /* 0x000000021f1f7807 */ /* 0x000fe40000000000 */
[----:B------:R-:W-:-:S02]  /*3ab0*/  ISETP.NE.AND P6, PT, R73, RZ, PT ;  /* 0x000000ff4900720c */ /* 0x000fc40003fc5270 */
[----:B------:R-:W-:Y:S02]  /*3ac0*/  SEL R30, R30, 0x2, P3 ;  /* 0x000000021e1e7807 */ /* 0x000fe40001800000 */
[----:B------:R-:W-:Y:S02]  /*3ad0*/  SEL R31, R31, 0x3, P6 ;  /* 0x000000031f1f7807 */ /* 0x000fe40003000000 */
[----:B------:R-:W-:Y:S02]  /*3ae0*/  ISETP.NE.AND P6, PT, R74, RZ, PT ;  /* 0x000000ff4a00720c */ /* 0x000fe40003fc5270 */
[----:B------:R-:W-:Y:S02]  /*3af0*/  SEL R29, R29, 0x2, P4 ;  /* 0x000000021d1d7807 */ /* 0x000fe40002000000 */
[----:B------:R-:W-:Y:S02]  /*3b00*/  SEL R30, R30, 0x3, P6 ;  /* 0x000000031e1e7807 */ /* 0x000fe40003000000 */
[----:B------:R-:W-:-:S04]  /*3b10*/  ISETP.NE.AND P6, PT, R75, RZ, PT ;  /* 0x000000ff4b00720c */ /* 0x000fc80003fc5270 */
[----:B------:R-:W-:Y:S02]  /*3b20*/  SEL R29, R29, 0x3, P6 ;  /* 0x000000031d1d7807 */ /* 0x000fe40003000000 */
[----:B------:R-:W-:-:S04]  /*3b30*/  ISETP.NE.AND P6, PT, R76, RZ, PT ;  /* 0x000000ff4c00720c */ /* 0x000fc80003fc5270 */
[----:B------:R-:W-:Y:S02]  /*3b40*/  SEL R36, R36, 0x3, P6 ;  /* 0x0000000324247807 */ /* 0x000fe40003000000 */
[----:B------:R-:W-:Y:S02]  /*3b50*/  ISETP.NE.AND P6, PT, R77, RZ, PT ;  /* 0x000000ff4d00720c */ /* 0x000fe40003fc5270 */
[----:B------:R-:W-:Y:S02]  /*3b60*/  P2R R42, PR, RZ, 0x4 ;  /* 0x00000004ff2a7803 */ /* 0x000fe40000000000 */
[----:B------:R-:W-:Y:S02]  /*3b70*/  SEL R35, R35, 0x3, P6 ;  /* 0x0000000323237807 */ /* 0x000fe40003000000 */
[----:B------:R-:W-:Y:S02]  /*3b80*/  ISETP.NE.AND P6, PT, R78, RZ, PT ;  /* 0x000000ff4e00720c */ /* 0x000fe40003fc5270 */
[----:B------:R-:W-:-:S02]  /*3b90*/  ISETP.NE.AND P2, PT, R170, RZ, PT ;  /* 0x000000ffaa00720c */ /* 0x000fc40003f45270 */
        /* <DEDUP_REMOVED lines=77> */
[----:B------:R-:W-:Y:S02]  /*4070*/  ISETP.NE.AND P4, PT, R88, RZ, PT ;  /* 0x000000ff5800720c */ /* 0x000fe40003f85270 */
[----:B------:R-:W-:Y:S02]  /*4080*/  SEL R9, R9, 0x5, P6 ;  /* 0x0000000509097807 */ /* 0x000fe40003000000 */
[----:B------:R-:W-:Y:S02]  /*4090*/  ISETP.NE.AND P6, PT, R51, RZ, PT ;  /* 0x000000ff3300720c */ /* 0x000fe40003fc5270 */
[----:B------:R-:W-:-:S02]  /*40a0*/  SEL R28, R28, 0x4, P4 ;  /* 0x000000041c1c7807 */ /* 0x000fc40002000000 */
[----:B------:R-:W-:Y:S02]  /*40b0*/  SEL R8, R8, 0x5, P6 ;  /* 0x0000000508087807 */ /* 0x000fe40003000000 */
[----:B------:R-:W-:Y:S02]  /*40c0*/  ISETP.NE.AND P6, PT, R55, RZ, PT ;  /* 0x000000ff3700720c */ /* 0x000fe40003fc5270 */
[----:B------:R-:W-:Y:S02]  /*40d0*/  ISETP.NE.AND P5, PT, R87, RZ, PT ;  /* 0x000000ff5700720c */ /* 0x000fe40003fa5270 */
[----:B------:R-:W-:Y:S02]  /*40e0*/  SEL R28, R28, 0x5, P6 ;  /* 0x000000051c1c7807 */ /* 0x000fe40003000000 */
        /* <DEDUP_REMOVED lines=13> */
[----:B------:R-:W-:-:S02]  /*41c0*/  ISETP.NE.AND P6, PT, R60, RZ, PT ;  /* 0x000000ff3c00720c */ /* 0x000fc40003fc5270 */
[----:B------:R-:W-:Y:S02]  /*41d0*/  ISETP.NE.AND P0, PT, R118, RZ, PT ;  /* 0x000000ff7600720c */ /* 0x000fe40003f05270 */
[----:B------:R-:W-:Y:S02]  /*41e0*/  SEL R31, R31, 0x5, P6 ;  /* 0x000000051f1f7807 */ /* 0x000fe40003000000 */
[----:B------:R-:W-:Y:S02]  /*41f0*/  SEL R30, R30, 0x4, P0 ;  /* 0x000000041e1e7807 */ /* 0x000fe40000000000 */
[----:B------:R-:W-:Y:S02]  /*4200*/  ISETP.NE.AND P6, PT, R65, RZ, PT ;  /* 0x000000ff4100720c */ /* 0x000fe40003fc5270 */
[----:B------:R-:W-:Y:S02]  /*4210*/  ISETP.NE.AND P1, PT, R115, RZ, PT ;  /* 0x000000ff7300720c */ /* 0x000fe40003f25270 */
[----:B------:R-:W-:-:S04]  /*4220*/  SEL R33, R30, 0x5, P6 ;  /* 0x000000051e217807 */ /* 0x000fc80003000000 */
[----:B------:R-:W-:Y:S02]  /*4230*/  SEL R33, R33, 0x6, P1 ;  /* 0x0000000621217807 */ /* 0x000fe40000800000 */
[----:B------:R-:W-:-:S04]  /*4240*/  ISETP.NE.AND P1, PT, R110, RZ, PT ;  /* 0x000000ff6e00720c */ /* 0x000fc80003f25270 */
[----:B------:R-:W-:Y:S02]  /*4250*/  P2R R61, PR, RZ, 0x2 ;  /* 0x00000002ff3d7803 */ /* 0x000fe40000000000 */
[----:B------:R-:W-:-:S04]  /*4260*/  ISETP.NE.AND P1, PT, R105, RZ, PT ;  /* 0x000000ff6900720c */ /* 0x000fc80003f25270 */
[----:B------:R-:W-:Y:S02]  /*4270*/  P2R R60, PR, RZ, 0x2 ;  /* 0x00000002ff3c7803 */ /* 0x000fe40000000000 */
[----:B------:R-:W-:-:S04]  /*4280*/  ISETP.NE.AND P1, PT, R104, RZ, PT ;  /* 0x000000ff6800720c */ /* 0x000fc80003f25270 */
[----:B------:R-:W-:Y:S02]  /*4290*/  P2R R59, PR, RZ, 0x2 ;  /* 0x00000002ff3b7803 */ /* 0x000fe40000000000 */
[----:B------:R-:W-:Y:S02]  /*42a0*/  ISETP.NE.AND P1, PT, R100, RZ, PT ;  /* 0x000000ff6400720c */ /* 0x000fe40003f25270 */
[----:B------:R-:W-:Y:S02]  /*42b0*/  ISETP.NE.AND P3, PT, R117, RZ, PT ;  /* 0x000000ff7500720c */ /* 0x000fe40003f65270 */
[----:B------:R-:W-:Y:S02]  /*42c0*/  P2R R58, PR, RZ, 0x2 ;  /* 0x00000002ff3a7803 */ /* 0x000fe40000000000 */
[----:B------:R-:W-:Y:S02]  /*42d0*/  ISETP.NE.AND P1, PT, R99, RZ, PT ;  /* 0x000000ff6300720c */ /* 0x000fe40003f25270 */
[----:B------:R-:W-:-:S02]  /*42e0*/  SEL R29, R29, 0x4, P3 ;  /* 0x000000041d1d7807 */ /* 0x000fc40001800000 */
[----:B------:R-:W-:Y:S02]  /*42f0*/  ISETP.NE.AND P6, PT, R66, RZ, PT ;  /* 0x000000ff4200720c */ /* 0x000fe40003fc5270 */
[----:B------:R-:W-:Y:S02]  /*4300*/  P2R R57, PR, RZ, 0x2 ;  /* 0x00000002ff397803 */ /* 0x000fe40000000000 */
[----:B------:R-:W-:Y:S02]  /*4310*/  ISETP.NE.AND P1, PT, R98, RZ, PT ;  /* 0x000000ff6200720c */ /* 0x000fe40003f25270 */
[----:B------:R-:W-:Y:S02]  /*4320*/  SEL R34, R29, 0x5, P6 ;  /* 0x000000051d227807 */ /* 0x000fe40003000000 */
[----:B------:R-:W-:Y:S02]  /*4330*/  ISETP.NE.AND P6, PT, R67, RZ, PT ;  /* 0x000000ff4300720c */ /* 0x000fe40003fc5270 */
[----:B------:R-:W-:-:S02]  /*4340*/  P2R R56, PR, RZ, 0x2 ;  /* 0x00000002ff387803 */ /* 0x000fc40000000000 */
[----:B------:R-:W-:Y:S02]  /*4350*/  ISETP.NE.AND P1, PT, R97, RZ, PT ;  /* 0x000000ff6100720c */ /* 0x000fe40003f25270 */
[----:B------:R-:W-:Y:S02]  /*4360*/  SEL R36, R36, 0x5, P6 ;  /* 0x0000000524247807 */ /* 0x000fe40003000000 */
        /* <DEDUP_REMOVED lines=21> */
[----:B------:R-:W-:-:S02]  /*44c0*/  ISETP.NE.AND P6, PT, R77, RZ, PT ;  /* 0x000000ff4d00720c */ /* 0x000fc40003fc5270 */
[----:B------:R-:W-:Y:S02]  /*44d0*/  P2R R41, PR, RZ, 0x2 ;  /* 0x00000002ff297803 */ /* 0x000fe40000000000 */
[----:B------:R-:W-:Y:S02]  /*44e0*/  ISETP.NE.AND P1, PT, R45, RZ, PT ;  /* 0x000000ff2d00720c */ /* 0x000fe40003f25270 */
[----:B------:R-:W-:Y:S02]  /*44f0*/  SEL R10, R10, 0x6, P6 ;  /* 0x000000060a0a7807 */ /* 0x000fe40003000000 */
        /* <DEDUP_REMOVED lines=8> */
[----:B------:R-:W-:-:S02]  /*4580*/  P2R R26, PR, RZ, 0x2 ;  /* 0x00000002ff1a7803 */ /* 0x000fc40000000000 */
[----:B------:R-:W-:Y:S02]  /*4590*/  ISETP.NE.AND P1, PT, R40, RZ, PT ;  /* 0x000000ff2800720c */ /* 0x000fe40003f25270 */
[----:B------:R-:W-:Y:S02]  /*45a0*/  SEL R29, R25, 0x6, P6 ;  /* 0x00000006191d7807 */ /* 0x000fe40003000000 */
        /* <DEDUP_REMOVED lines=19> */
[----:B------:R-:W-:-:S02]  /*46e0*/  ISETP.NE.AND P6, PT, R143, RZ, PT ;  /* 0x000000ff8f00720c */ /* 0x000fc40003fc5270 */
[----:B------:R-:W-:Y:S02]  /*46f0*/  SEL R26, R8, 0x7, P1 ;  /* 0x00000007081a7807 */ /* 0x000fe40000800000 */
[----:B------:R-:W-:Y:S02]  /*4700*/  SEL R28, R28, 0x6, P3 ;  /* 0x000000061c1c7807 */ /* 0x000fe40001800000 */
[----:B------:R-:W-:Y:S02]  /*4710*/  P2R R64, PR, RZ, 0x40 ;  /* 0x00000040ff407803 */ /* 0x000fe40000000000 */
[----:B------:R-:W-:Y:S02]  /*4720*/  ISETP.NE.AND P1, PT, R55, RZ, PT ;  /* 0x000000ff3700720c */ /* 0x000fe40003f25270 */
[----:B------:R-:W-:Y:S02]  /*4730*/  ISETP.NE.AND P4, PT, R95, RZ, PT ;  /* 0x000000ff5f00720c */ /* 0x000fe40003f85270 */
[----:B------:R-:W-:-:S02]  /*4740*/  ISETP.NE.AND P6, PT, R142, RZ, PT ;  /* 0x000000ff8e00720c */ /* 0x000fc40003fc5270 */
[----:B------:R-:W-:Y:S02]  /*4750*/  SEL R28, R28, 0x7, P1 ;  /* 0x000000071c1c7807 */ /* 0x000fe40000800000 */
[----:B------:R-:W-:Y:S02]  /*4760*/  SEL R27, R27, 0x6, P4 ;  /* 0x000000061b1b7807 */ /* 0x000fe40002000000 */
[----:B------:R-:W-:Y:S02]  /*4770*/  P2R R63, PR, RZ, 0x40 ;  /* 0x00000040ff3f7803 */ /* 0x000fe40000000000 */
[----:B------:R-:W-:Y:S02]  /*4780*/  ISETP.NE.AND P1, PT, R56, RZ, PT ;  /* 0x000000ff3800720c */ /* 0x000fe40003f25270 */
[----:B------:R-:W-:Y:S02]  /*4790*/  ISETP.NE.AND P6, PT, R140, RZ, PT ;  /* 0x000000ff8c00720c */ /* 0x000fe40003fc5270 */
[----:B------:R-:W-:-:S02]  /*47a0*/  SEL R27, R27, 0x7, P1 ;  /* 0x000000071b1b7807 */ /* 0x000fc40000800000 */
[----:B------:R-:W-:Y:S02]  /*47b0*/  P2R R62, PR, RZ, 0x40 ;  /* 0x00000040ff3e7803 */ /* 0x000fe40000000000 */
[----:B------:R-:W-:Y:S02]  /*47c0*/  ISETP.NE.AND P1, PT, R57, RZ, PT ;  /* 0x000000ff3900720c */ /* 0x000fe40003f25270 */
[----:B------:R-:W-:Y:S02]  /*47d0*/  ISETP.NE.AND P6, PT, R139, RZ, PT ;  /* 0x000000ff8b00720c */ /* 0x000fe40003fc5270 */
[----:B------:R-:W-:Y:S02]  /*47e0*/  SEL R31, R30, 0x7, P1 ;  /* 0x000000071e1f7807 */ /* 0x000fe40000800000 */
[----:B------:R-:W-:Y:S02]  /*47f0*/  P2R R45, PR, RZ, 0x40 ;  /* 0x00000040ff2d7803 */ /* 0x000fe40000000000 */
[----:B------:R-:W-:-:S02]  /*4800*/  ISETP.NE.AND P1, PT, R58, RZ, PT ;  /* 0x000000ff3a00720c */ /* 0x000fc40003f25270 */
[----:B------:R-:W-:Y:S02]  /*4810*/  ISETP.NE.AND P6, PT, R133, RZ, PT ;  /* 0x000000ff8500720c */ /* 0x000fe40003fc5270 */
[----:B------:R-:W-:Y:S02]  /*4820*/  SEL R29, R29, 0x7, P1 ;  /* 0x000000071d1d7807 */ /* 0x000fe40000800000 */
[----:B------:R-:W-:Y:S02]  /*4830*/  P2R R44, PR, RZ, 0x40 ;  /* 0x00000040ff2c7803 */ /* 0x000fe40000000000 */
[----:B------:R-:W-:Y:S02]  /*4840*/  ISETP.NE.AND P1, PT, R59, RZ, PT ;  /* 0x000000ff3b00720c */ /* 0x000fe40003f25270 */
[----:B------:R-:W-:Y:S02]  /*4850*/  ISETP.NE.AND P6, PT, R132, RZ, PT ;  /* 0x000000ff8400720c */ /* 0x000fe40003fc5270 */
[----:B------:R-:W-:-:S02]  /*4860*/  SEL R36, R32, 0x7, P1 ;  /* 0x0000000720247807 */ /* 0x000fc40000800000 */
[----:B------:R-:W-:Y:S01]  /*4870*/  SEL R32, R38, 0x7, P6 ;  /* 0x0000000726207807 */ /* 0x000fe20003000000 */
[----:B------:R-:W1:Y:S01]  /*4880*/  S2UR UR6, SR_CgaCtaId ;  /* 0x00000000000679c3 */ /* 0x000e620000008800 */
[----:B------:R-:W-:Y:S02]  /*4890*/  ISETP.NE.AND P6, PT, R44, RZ, PT ;  /* 0x000000ff2c00720c */ /* 0x000fe40003fc5270 */
[----:B------:R-:W-:Y:S02]  /*48a0*/  ISETP.NE.AND P1, PT, R60, RZ, PT ;  /* 0x000000ff3c00720c */ /* 0x000fe40003f25270 */
[----:B------:R-:W-:Y:S02]  /*48b0*/  SEL R30, R40, 0x7, P6 ;  /* 0x00000007281e7807 */ /* 0x000fe40003000000 */
[----:B------:R-:W-:Y:S02]  /*48c0*/  ISETP.NE.AND P6, PT, R45, RZ, PT ;  /* 0x000000ff2d00720c */ /* 0x000fe40003fc5270 */
[----:B------:R-:W-:-:S02]  /*48d0*/  SEL R35, R35, 0x7, P1 ;  /* 0x0000000723237807 */ /* 0x000fc40000800000 */
[----:B------:R-:W-:Y:S02]  /*48e0*/  ISETP.NE.AND P1, PT, R61, RZ, PT ;  /* 0x000000ff3d00720c */ /* 0x000fe40003f25270 */
[----:B------:R-:W-:Y:S02]  /*48f0*/  ISETP.NE.AND P0, PT, R114, RZ, PT ;  /* 0x000000ff7200720c */ /* 0x000fe40003f05270 */
[----:B------:R-:W-:Y:S02]  /*4900*/  SEL R8, R24, 0x8, P6 ;  /* 0x0000000818087807 */ /* 0x000fe40003000000 */
[----:B------:R-:W-:Y:S02]  /*4910*/  ISETP.NE.AND P6, PT, R62, RZ, PT ;  /* 0x000000ff3e00720c */ /* 0x000fe40003fc5270 */
[----:B------:R-:W-:Y:S02]  /*4920*/  SEL R37, R33, 0x7, P1 ;  /* 0x0000000721257807 */ /* 0x000fe40000800000 */
[----:B------:R-:W-:-:S02]  /*4930*/  SEL R34, R34, 0x6, P0 ;  /* 0x0000000622227807 */ /* 0x000fc40000000000 */
[----:B------:R-:W-:Y:S02]  /*4940*/  ISETP.NE.AND P2, PT, R112, RZ, PT ;  /* 0x000000ff7000720c */ /* 0x000fe40003f45270 */
[----:B------:R-:W-:Y:S02]  /*4950*/  ISETP.NE.AND P1, PT, R43, RZ, PT ;  /* 0x000000ff2b00720c */ /* 0x000fe40003f25270 */
[----:B------:R-:W-:Y:S02]  /*4960*/  SEL R9, R10, 0x8, P6 ;  /* 0x000000080a097807 */ /* 0x000fe40003000000 */
[----:B------:R-:W-:Y:S02]  /*4970*/  ISETP.NE.AND P6, PT, R63, RZ, PT ;  /* 0x000000ff3f00720c */ /* 0x000fe40003fc5270 */
[----:B------:R-:W-:Y:S02]  /*4980*/  ISETP.NE.AND P5, PT, R149, RZ, PT ;  /* 0x000000ff9500720c */ /* 0x000fe40003fa5270 */
[----:B------:R-:W-:-:S02]  /*4990*/  SEL R34, R34, 0x7, P2 ;  /* 0x0000000722227807 */ /* 0x000fc40001000000 */
[----:B------:R-:W-:Y:S02]  /*49a0*/  SEL R33, R39, 0x7, P1 ;  /* 0x0000000727217807 */ /* 0x000fe40000800000 */
[----:B------:R-:W-:Y:S02]  /*49b0*/  ISETP.NE.AND P2, PT, R42, RZ, PT ;  /* 0x000000ff2a00720c */ /* 0x000fe40003f45270 */
[----:B------:R-:W-:Y:S02]  /*49c0*/  ISETP.NE.AND P1, PT, R138, RZ, PT ;  /* 0x000000ff8a00720c */ /* 0x000fe40003f25270 */
[----:B------:R-:W-:Y:S02]  /*49d0*/  SEL R10, R25, 0x8, P6 ;  /* 0x00000008190a7807 */ /* 0x000fe40003000000 */
[----:B------:R-:W-:Y:S02]  /*49e0*/  ISETP.NE.AND P6, PT, R64, RZ, PT ;  /* 0x000000ff4000720c */ /* 0x000fe40003fc5270 */
[----:B------:R-:W-:-:S02]  /*49f0*/  SEL R24, R28, 0x8, P5 ;  /* 0x000000081c187807 */ /* 0x000fc40002800000 */
[----:B------:R-:W-:Y:S02]  /*4a00*/  ISETP.NE.AND P3, PT, R153, RZ, PT ;  /* 0x000000ff9900720c */ /* 0x000fe40003f65270 */
[----:B------:R-:W-:Y:S02]  /*4a10*/  SEL R41, R41, 0x7, P2 ;  /* 0x0000000729297807 */ /* 0x000fe40001000000 */
[----:B------:R-:W-:Y:S01]  /*4a20*/  SEL R28, R36, 0x8, P1 ;  /* 0x00000008241c7807 */ /* 0x000fe20000800000 */
[----:B------:R-:W-:Y:S01]  /*4a30*/  IMAD.SHL.U32 R36, R2, 0x40, RZ ;  /* 0x0000004002247824 */ /* 0x000fe200078e00ff */
[----:B------:R-:W-:Y:S01]  /*4a40*/  ISETP.NE.AND P2, PT, R141, RZ, PT ;  /* 0x000000ff8d00720c */ /* 0x000fe20003f45270 */
[----:B------:R-:W-:Y:S01]  /*4a50*/  UMOV UR5, 0x400 ;  /* 0x0000040000057882 */ /* 0x000fe20000000000 */
[----:B------:R-:W-:Y:S01]  /*4a60*/  SEL R25, R26, 0x8, P6 ;  /* 0x000000081a197807 */ /* 0x000fe20003000000 */
[----:B-1----:R-:W-:Y:S01]  /*4a70*/  UPRMT UR5, UR6, 0x654, UR5 ;  /* 0x0000065406057896 */ /* 0x002fe20008000005 */
[----:B------:R-:W-:-:S02]  /*4a80*/  SEL R26, R31, 0x8, P3 ;  /* 0x000000081f1a7807 */ /* 0x000fc40001800000 */
[----:B------:R-:W-:Y:S02]  /*4a90*/  SEL R31, R35, 0x8, P2 ;  /* 0x00000008231f7807 */ /* 0x000fe40001000000 */
[----:B------:R-:W-:Y:S02]  /*4aa0*/  LOP3.LUT R35, R2, 0xfc, RZ, 0xc0, !PT ;  /* 0x000000fc02237812 */ /* 0x000fe400078ec0ff */
[----:B------:R-:W-:-:S04]  /*4ab0*/  LOP3.LUT R36, R36, 0x3fc0, RZ, 0xc0, !PT ;  /* 0x00003fc024247812 */ /* 0x000fc800078ec0ff */
[----:B------:R-:W-:-:S05]  /*4ac0*/  IADD3 R35, R36, UR5, R35 ;  /* 0x0000000524237c10 */ /* 0x000fca000fffe023 */
[----:B------:R1:W-:Y:S04]  /*4ad0*/  STS [R35], R20 ;  /* 0x0000001423007388 */ /* 0x0003e80000000800 */
[----:B------:R-:W-:Y:S04]  /*4ae0*/  STS [R35+0x4], R21 ;  /* 0x0000041523007388 */ /* 0x000fe80000000800 */
[----:B------:R-:W-:Y:S04]  /*4af0*/  STS [R35+0x8], R22 ;  /* 0x0000081623007388 */ /* 0x000fe80000000800 */
[----:B------:R-:W-:Y:S04]  /*4b00*/  STS [R35+0xc], R23 ;  /* 0x00000c1723007388 */ /* 0x000fe80000000800 */
[----:B------:R-:W-:Y:S04]  /*4b10*/  STS [R35+0x10], R4 ;  /* 0x0000100423007388 */ /* 0x000fe80000000800 */
[----:B------:R-:W-:Y:S04]  /*4b20*/  STS [R35+0x14], R5 ;  /* 0x0000140523007388 */ /* 0x000fe80000000800 */
[----:B------:R2:W-:Y:S04]  /*4b30*/  STS [R35+0x18], R6 ;  /* 0x0000180623007388 */ /* 0x0005e80000000800 */
[----:B------:R-:W-:Y:S04]  /*4b40*/  STS [R35+0x1c], R7 ;  /* 0x00001c0723007388 */ /* 0x000fe80000000800 */
[----:B------:R3:W-:Y:S04]  /*4b50*/  STS [R35+0x20], R12 ;  /* 0x0000200c23007388 */ /* 0x0007e80000000800 */
[----:B------:R-:W-:Y:S04]  /*4b60*/  STS [R35+0x24], R13 ;  /* 0x0000240d23007388 */ /* 0x000fe80000000800 */
[----:B------:R4:W-:Y:S04]  /*4b70*/  STS [R35+0x28], R14 ;  /* 0x0000280e23007388 */ /* 0x0009e80000000800 */
[----:B------:R-:W-:Y:S04]  /*4b80*/  STS [R35+0x2c], R15 ;  /* 0x00002c0f23007388 */ /* 0x000fe80000000800 */
[----:B------:R-:W-:Y:S04]  /*4b90*/  STS [R35+0x30], R16 ;  /* 0x0000301023007388 */ /* 0x000fe80000000800 */
[----:B------:R5:W-:Y:S04]  /*4ba0*/  STS [R35+0x34], R17 ;  /* 0x0000341123007388 */ /* 0x000be80000000800 */
[----:B------:R-:W-:Y:S04]  /*4bb0*/  STS [R35+0x38], R18 ;  /* 0x0000381223007388 */ /* 0x000fe80000000800 */
[----:B------:R-:W-:Y:S01]  /*4bc0*/  STS [R35+0x3c], R19 ;  /* 0x00003c1323007388 */ /* 0x000fe20000000800 */
[----:B------:R-:W-:-:S02]  /*4bd0*/  SHF.R.U32.HI R36, RZ, 0x4, R2 ;  /* 0x00000004ff247819 */ /* 0x000fc40000011602 */
[----:B-1----:R-:W-:Y:S02]  /*4be0*/  LOP3.LUT R20, R2, 0xff, RZ, 0xc0, !PT ;  /* 0x000000ff02147812 */ /* 0x002fe400078ec0ff */
[----:B------:R-:W-:Y:S02]  /*4bf0*/  LOP3.LUT R36, R36, 0xc, RZ, 0xc0, !PT ;  /* 0x0000000c24247812 */ /* 0x000fe400078ec0ff */
[----:B--2---:R-:W-:-:S03]  /*4c00*/  LOP3.LUT R6, R20, 0x100, RZ, 0xfc, !PT ;  /* 0x0000010014067812 */ /* 0x004fc600078efcff */
[----:B------:R-:W-:Y:S01]  /*4c10*/  VIADD R5, R36, UR5 ;  /* 0x0000000524057c36 */ /* 0x000fe20008000000 */
[----:B------:R-:W-:Y:S02]  /*4c20*/  SHF.R.U32.HI R4, RZ, 0x6, R2 ;  /* 0x00000006ff047819 */ /* 0x000fe40000011602 */
[----:B------:R-:W-:Y:S01]  /*4c30*/  SHF.R.U32.HI R6, RZ, 0x4, R6 ;  /* 0x00000004ff067819 */ /* 0x000fe20000011606 */
[----:B---3--:R-:W-:Y:S01]  /*4c40*/  IMAD R12, R20, 0x4, R5 ;  /* 0x00000004140c7824 */ /* 0x008fe200078e0205 */
[----:B------:R-:W-:Y:S01]  /*4c50*/  BAR.SYNC.DEFER_BLOCKING 0x0 ;  /* 0x0000000000007b1d */ /* 0x000fe20000010000 */
[----:B------:R-:W-:Y:S02]  /*4c60*/  SGXT.U32 R4, R4, 0x2 ;  /* 0x000000020404781a */ /* 0x000fe40000000000 */
[----:B------:R-:W-:Y:S02]  /*4c70*/  LOP3.LUT R6, R6, 0x1c, RZ, 0xc0, !PT ;  /* 0x0000001c06067812 */ /* 0x000fe400078ec0ff */
[----:B----4-:R-:W-:-:S03]  /*4c80*/  LOP3.LUT R14, R4, UR4, RZ, 0xfc, !PT ;  /* 0x00000004040e7c12 */ /* 0x010fc6000f8efcff */
[----:B------:R-:W-:Y:S02]  /*4c90*/  VIADD R5, R6, UR5 ;  /* 0x0000000506057c36 */ /* 0x000fe40008000000 */
[----:B------:R-:W-:-:S04]  /*4ca0*/  IMAD.HI R6, R14, 0x51eb851f, RZ ;  /* 0x51eb851f0e067827 */ /* 0x000fc800078e02ff */
[----:B------:R-:W-:Y:S02]  /*4cb0*/  IMAD R13, R20, 0x4, R5 ;  /* 0x00000004140d7824 */ /* 0x000fe400078e0205 */
[----:B------:R-:W1:Y:S01]  /*4cc0*/  LDC.64 R4, c[0x0][0x218] ;  /* 0x00008600ff047b82 */ /* 0x000e620000000a00 */
[----:B------:R2:W3:Y:S01]  /*4cd0*/  LDS R21, [R12] ;  /* 0x000000000c157984 */ /* 0x0004e20000000800 */
[----:B------:R-:W-:-:S03]  /*4ce0*/  SHF.R.U32.HI R7, RZ, 0x1f, R6 ;  /* 0x0000001fff077819 */ /* 0x000fc60000011606 */
[----:B------:R4:W1:Y:S01]  /*4cf0*/  LDS R19, [R13+0x400] ;  /* 0x000400000d137984 */ /* 0x0008620000000800 */
[----:B-----5:R-:W-:Y:S02]  /*4d00*/  LOP3.LUT R17, R11, 0x3f, R2, 0xf8, !PT ;  /* 0x0000003f0b117812 */ /* 0x020fe400078ef802 */
[----:B------:R-:W-:Y:S02]  /*4d10*/  ISETP.NE.AND P1, PT, R130, RZ, PT ;  /* 0x000000ff8200720c */ /* 0x000fe40003f25270 */
[----:B------:R-:W-:Y:S02]  /*4d20*/  LEA.HI.SX32 R7, R6, R7, 0x1d ;  /* 0x0000000706077211 */ /* 0x000fe400078feaff */
[----:B------:R-:W-:Y:S02]  /*4d30*/  LOP3.LUT R2, R14, 0x4, RZ, 0xfc, !PT ;  /* 0x000000040e027812 */ /* 0x000fe400078efcff */
[----:B------:R-:W-:Y:S01]  /*4d40*/  ISETP.NE.AND P2, PT, R131, RZ, PT ;  /* 0x000000ff8300720c */ /* 0x000fe20003f45270 */
[----:B--2---:R-:W-:Y:S01]  /*4d50*/  IMAD R12, R7, -0x19, R14 ;  /* 0xffffffe7070c7824 */ /* 0x004fe200078e020e */
[----:B------:R-:W-:Y:S01]  /*4d60*/  SEL R36, R37, 0x8, P1 ;  /* 0x0000000825247807 */ /* 0x000fe20000800000 */
[----:B------:R-:W-:Y:S01]  /*4d70*/  IMAD.HI R6, R2, 0x51eb851f, RZ ;  /* 0x51eb851f02067827 */ /* 0x000fe200078e02ff */
[----:B------:R-:W-:-:S02]  /*4d80*/  ISETP.GE.AND P1, PT, R17, 0xc0, PT ;  /* 0x000000c01100780c */ /* 0x000fc40003f26270 */
[----:B------:R-:W-:Y:S01]  /*4d90*/  SEL R35, R34, 0x8, P2 ;  /* 0x0000000822237807 */ /* 0x000fe20001000000 */
[----:B------:R-:W-:Y:S01]  /*4da0*/  IMAD R12, R17, 0x19, R12 ;  /* 0x00000019110c7824 */ /* 0x000fe200078e020c */
[----:B------:R-:W-:Y:S02]  /*4db0*/  ISETP.LT.AND P2, PT, R14, 0x64, !P1 ;  /* 0x000000640e00780c */ /* 0x000fe40004f41270 */
[----:B------:R-:W-:Y:S01]  /*4dc0*/  SHF.R.U32.HI R11, RZ, 0x1f, R6 ;  /* 0x0000001fff0b7819 */ /* 0x000fe20000011606 */
[----:B------:R-:W-:-:S03]  /*4dd0*/  IMAD R7, R7, 0x2580, R12 ;  /* 0x0000258007077824 */ /* 0x000fc600078e020c */
[----:B----4-:R-:W-:Y:S01]  /*4de0*/  LEA.HI.SX32 R13, R6, R11, 0x1d ;  /* 0x0000000b060d7211 */ /* 0x010fe200078feaff */
[----:B-1----:R-:W-:Y:S01]  /*4df0*/  IMAD.WIDE R6, R7, 0x4, R4 ;  /* 0x0000000407067825 */ /* 0x002fe200078e0204 */
[----:B------:R-:W-:-:S03]  /*4e00*/  LOP3.LUT R11, R14, 0x8, RZ, 0xfc, !PT ;  /* 0x000000080e0b7812 */ /* 0x000fc600078efcff */
[----:B------:R-:W-:Y:S02]  /*4e10*/  IMAD R16, R13, -0x19, R2 ;  /* 0xffffffe70d107824 */ /* 0x000fe400078e0202 */
[----:B------:R-:W-:-:S04]  /*4e20*/  IMAD.HI R12, R11, 0x51eb851f, RZ ;  /* 0x51eb851f0b0c7827 */ /* 0x000fc800078e02ff */
[----:B------:R-:W-:Y:S01]  /*4e30*/  IMAD R16, R13, 0x2580, R16 ;  /* 0x000025800d107824 */ /* 0x000fe200078e0210 */
[----:B---3--:R1:W-:Y:S01]  /*4e40*/  @P2 STG.E desc[UR8][R6.64], R21 ;  /* 0x0000001506002986 */ /* 0x0083e2000c101908 */
[----:B------:R-:W-:Y:S01]  /*4e50*/  ISETP.LT.AND P2, PT, R2, 0x64, !P1 ;  /* 0x000000640200780c */ /* 0x000fe20004f41270 */
[----:B------:R-:W-:Y:S01]  /*4e60*/  IMAD R48, R0, 0xc0, R3 ;  /* 0x000000c000307824 */ /* 0x000fe200078e0203 */
[----:B------:R-:W-:Y:S01]  /*4e70*/  SHF.R.U32.HI R13, RZ, 0x1f, R12 ;  /* 0x0000001fff0d7819 */ /* 0x000fe2000001160c */
[----:B------:R-:W-:Y:S01]  /*4e80*/  IMAD R15, R17, 0x19, R16 ;  /* 0x00000019110f7824 */ /* 0x000fe200078e0210 */
[----:B------:R-:W-:Y:S02]  /*4e90*/  LOP3.LUT R0, R20, 0x200, RZ, 0xfc, !PT ;  /* 0x0000020014007812 */ /* 0x000fe400078efcff */
[----:B------:R-:W-:Y:S01]  /*4ea0*/  LEA.HI.SX32 R2, R12, R13, 0x1d ;  /* 0x0000000d0c027211 */ /* 0x000fe200078feaff */
[----:B------:R-:W-:Y:S01]  /*4eb0*/  IMAD.WIDE R12, R15, 0x4, R4 ;  /* 0x000000040f0c7825 */ /* 0x000fe200078e0204 */
[----:B------:R-:W-:-:S02]  /*4ec0*/  LOP3.LUT R3, R20, 0x300, RZ, 0xfc, !PT ;  /* 0x0000030014037812 */ /* 0x000fc400078efcff */
[----:B------:R-:W-:Y:S02]  /*4ed0*/  SHF.R.U32.HI R0, RZ, 0x4, R0 ;  /* 0x00000004ff007819 */ /* 0x000fe40000011600 */
[----:B-1----:R-:W-:Y:S02]  /*4ee0*/  LOP3.LUT R7, R20, 0x500, RZ, 0xfc, !PT ;  /* 0x0000050014077812 */ /* 0x002fe400078efcff */
[----:B------:R-:W-:Y:S02]  /*4ef0*/  SHF.R.U32.HI R3, RZ, 0x4, R3 ;  /* 0x00000004ff037819 */ /* 0x000fe40000011603 */
[----:B------:R-:W-:Y:S01]  /*4f00*/  LOP3.LUT R0, R0, 0x2c, RZ, 0xc0, !PT ;  /* 0x0000002c00007812 */ /* 0x000fe200078ec0ff */
[----:B0-----:R0:W-:Y:S01]  /*4f10*/  @P2 STG.E desc[UR8][R12.64], R19 ;  /* 0x000000130c002986 */ /* 0x0011e2000c101908 */
[C---:B------:R-:W-:Y:S02]  /*4f20*/  LOP3.LUT R16, R20.reuse, 0x800, RZ, 0xfc, !PT ;  /* 0x0000080014107812 */ /* 0x040fe400078efcff */
[----:B------:R-:W-:-:S02]  /*4f30*/  LOP3.LUT R21, R20, 0xa00, RZ, 0xfc, !PT ;  /* 0x00000a0014157812 */ /* 0x000fc400078efcff */
[----:B0-----:R-:W-:Y:S02]  /*4f40*/  SHF.R.U32.HI R12, RZ, 0x4, R7 ;  /* 0x00000004ff0c7819 */ /* 0x001fe40000011607 */
[----:B------:R-:W-:Y:S01]  /*4f50*/  LOP3.LUT R7, R3, 0x3c, RZ, 0xc0, !PT ;  /* 0x0000003c03077812 */ /* 0x000fe200078ec0ff */
[----:B------:R-:W-:Y:S01]  /*4f60*/  VIADD R3, R0, UR5 ;  /* 0x0000000500037c36 */ /* 0x000fe20008000000 */
[----:B------:R-:W-:-:S03]  /*4f70*/  SHF.R.U32.HI R19, RZ, 0x4, R16 ;  /* 0x00000004ff137819 */ /* 0x000fc60000011610 */
[----:B------:R-:W-:Y:S01]  /*4f80*/  IMAD R3, R20, 0x4, R3 ;  /* 0x0000000414037824 */ /* 0x000fe200078e0203 */
[----:B------:R-:W-:Y:S01]  /*4f90*/  SHF.R.U32.HI R23, RZ, 0x4, R21 ;  /* 0x00000004ff177819 */ /* 0x000fe20000011615 */
[C---:B------:R-:W-:Y:S01]  /*4fa0*/  IMAD R15, R2.reuse, -0x19, R11 ;  /* 0xffffffe7020f7824 */ /* 0x040fe200078e020b */
[----:B------:R-:W-:Y:S02]  /*4fb0*/  LOP3.LUT R21, R19, 0x8c, RZ, 0xc0, !PT ;  /* 0x0000008c13157812 */ /* 0x000fe400078ec0ff */
[----:B------:R0:W1:Y:S01]  /*4fc0*/  LDS R19, [R3+0x800] ;  /* 0x0008000003137984 */ /* 0x0000620000000800 */
[----:B------:R-:W-:Y:S01]  /*4fd0*/  IMAD R2, R2, 0x2580, R15 ;  /* 0x0000258002027824 */ /* 0x000fe200078e020f */
[C---:B------:R-:W-:Y:S02]  /*4fe0*/  LOP3.LUT R6, R20.reuse, 0x400, RZ, 0xfc, !PT ;  /* 0x0000040014067812 */ /* 0x040fe400078efcff */
[----:B------:R-:W-:Y:S02]  /*4ff0*/  LOP3.LUT R15, R20, 0x700, RZ, 0xfc, !PT ;  /* 0x00000700140f7812 */ /* 0x000fe400078efcff */
[----:B------:R-:W-:-:S02]  /*5000*/  ISETP.LT.AND P2, PT, R11, 0x64, !P1 ;  /* 0x000000640b00780c */ /* 0x000fc40004f41270 */
[C---:B------:R-:W-:Y:S02]  /*5010*/  LOP3.LUT R11, R20.reuse, 0x600, RZ, 0xfc, !PT ;  /* 0x00000600140b7812 */ /* 0x040fe400078efcff */
[----:B------:R-:W-:Y:S02]  /*5020*/  LOP3.LUT R18, R20, 0x900, RZ, 0xfc, !PT ;  /* 0x0000090014127812 */ /* 0x000fe400078efcff */
[----:B------:R-:W-:Y:S02]  /*5030*/  SHF.R.U32.HI R6, RZ, 0x4, R6 ;  /* 0x00000004ff067819 */ /* 0x000fe40000011606 */
[----:B------:R-:W-:Y:S02]  /*5040*/  SHF.R.U32.HI R15, RZ, 0x4, R15 ;  /* 0x00000004ff0f7819 */ /* 0x000fe4000001160f */
[----:B------:R-:W-:Y:S01]  /*5050*/  LOP3.LUT R12, R12, 0x5c, RZ, 0xc0, !PT ;  /* 0x0000005c0c0c7812 */ /* 0x000fe200078ec0ff */
[----:B------:R-:W-:Y:S01]  /*5060*/  VIADD R7, R7, UR5 ;  /* 0x0000000507077c36 */ /* 0x000fe20008000000 */
[----:B------:R-:W-:-:S02]  /*5070*/  LOP3.LUT R38, R20, 0xc00, RZ, 0xfc, !PT ;  /* 0x00000c0014267812 */ /* 0x000fc400078efcff */
[C---:B------:R-:W-:Y:S02]  /*5080*/  LOP3.LUT R34, R20.reuse, 0xb00, RZ, 0xfc, !PT ;  /* 0x00000b0014227812 */ /* 0x040fe400078efcff */
[----:B------:R-:W-:Y:S02]  /*5090*/  SHF.R.U32.HI R13, RZ, 0x4, R11 ;  /* 0x00000004ff0d7819 */ /* 0x000fe4000001160b */
[----:B------:R-:W-:Y:S02]  /*50a0*/  SHF.R.U32.HI R22, RZ, 0x4, R18 ;  /* 0x00000004ff167819 */ /* 0x000fe40000011612 */
[----:B------:R-:W-:Y:S02]  /*50b0*/  LOP3.LUT R40, R20, 0xd00, RZ, 0xfc, !PT ;  /* 0x00000d0014287812 */ /* 0x000fe400078efcff */
[----:B------:R-:W-:Y:S02]  /*50c0*/  LOP3.LUT R11, R6, 0x4c, RZ, 0xc0, !PT ;  /* 0x0000004c060b7812 */ /* 0x000fe400078ec0ff */
[----:B------:R-:W-:Y:S01]  /*50d0*/  LOP3.LUT R18, R15, 0x7c, RZ, 0xc0, !PT ;  /* 0x0000007c0f127812 */ /* 0x000fe200078ec0ff */
[----:B------:R-:W-:Y:S01]  /*50e0*/  VIADD R15, R12, UR5 ;  /* 0x000000050c0f7c36 */ /* 0x000fe20008000000 */
[----:B------:R-:W-:Y:S01]  /*50f0*/  SHF.R.U32.HI R39, RZ, 0x4, R38 ;  /* 0x00000004ff277819 */ /* 0x000fe20000011626 */
[----:B------:R-:W-:Y:S01]  /*5100*/  IMAD R12, R20, 0x4, R7 ;  /* 0x00000004140c7824 */ /* 0x000fe200078e0207 */
[----:B------:R-:W-:-:S02]  /*5110*/  SHF.R.U32.HI R37, RZ, 0x4, R34 ;  /* 0x00000004ff257819 */ /* 0x000fc40000011622 */
[C---:B------:R-:W-:Y:S02]  /*5120*/  LOP3.LUT R43, R20.reuse, 0xe00, RZ, 0xfc, !PT ;  /* 0x00000e00142b7812 */ /* 0x040fe400078efcff */
[----:B------:R-:W-:Y:S02]  /*5130*/  SHF.R.U32.HI R42, RZ, 0x4, R40 ;  /* 0x00000004ff2a7819 */ /* 0x000fe40000011628 */
[----:B------:R-:W-:Y:S01]  /*5140*/  LOP3.LUT R16, R13, 0x6c, RZ, 0xc0, !PT ;  /* 0x0000006c0d107812 */ /* 0x000fe200078ec0ff */
[----:B------:R-:W-:Y:S01]  /*5150*/  VIADD R13, R11, UR5 ;  /* 0x000000050b0d7c36 */ /* 0x000fe20008000000 */
[----:B------:R-:W-:Y:S01]  /*5160*/  LOP3.LUT R40, R39, 0xcc, RZ, 0xc0, !PT ;  /* 0x000000cc27287812 */ /* 0x000fe200078ec0ff */
[----:B------:R-:W-:Y:S01]  /*5170*/  VIADD R39, R21, UR5 ;  /* 0x0000000515277c36 */ /* 0x000fe20008000000 */
[----:B------:R-:W-:Y:S01]  /*5180*/  LOP3.LUT R44, R20, 0xf00, RZ, 0xfc, !PT ;  /* 0x00000f00142c7812 */ /* 0x000fe200078efcff */
[----:B------:R2:W3:Y:S01]  /*5190*/  LDS R21, [R12+0xc00] ;  /* 0x000c00000c157984 */ /* 0x0004e20000000800 */
[----:B------:R-:W-:-:S02]  /*51a0*/  LOP3.LUT R34, R23, 0xac, RZ, 0xc0, !PT ;  /* 0x000000ac17227812 */ /* 0x000fc400078ec0ff */
[----:B------:R-:W-:Y:S01]  /*51b0*/  LOP3.LUT R38, R37, 0xbc, RZ, 0xc0, !PT ;  /* 0x000000bc25267812 */ /* 0x000fe200078ec0ff */
[----:B------:R-:W-:Y:S01]  /*51c0*/  VIADD R37, R18, UR5 ;  /* 0x0000000512257c36 */ /* 0x000fe20008000000 */
[----:B------:R-:W-:Y:S01]  /*51d0*/  SHF.R.U32.HI R43, RZ, 0x4, R43 ;  /* 0x00000004ff2b7819 */ /* 0x000fe2000001162b */
[----:B------:R-:W-:Y:S01]  /*51e0*/  IMAD R18, R20, 0x4, R13 ;  /* 0x0000000414127824 */ /* 0x000fe200078e020d */
[----:B------:R-:W-:Y:S01]  /*51f0*/  SHF.R.U32.HI R45, RZ, 0x4, R44 ;  /* 0x00000004ff2d7819 */ /* 0x000fe2000001162c */
[----:B0-----:R-:W-:Y:S01]  /*5200*/  VIADD R3, R34, UR5 ;  /* 0x0000000522037c36 */ /* 0x001fe20008000000 */
[----:B------:R-:W-:Y:S01]  /*5210*/  LOP3.LUT R0, R14, 0xc, RZ, 0xfc, !PT ;  /* 0x0000000c0e007812 */ /* 0x000fe200078efcff */
[----:B------:R-:W-:Y:S01]  /*5220*/  IMAD R34, R20, 0x4, R37 ;  /* 0x0000000414227824 */ /* 0x000fe200078e0225 */
[----:B------:R-:W-:Y:S01]  /*5230*/  LOP3.LUT R44, R43, 0xec, RZ, 0xc0, !PT ;  /* 0x000000ec2b2c7812 */ /* 0x000fe200078ec0ff */
[----:B------:R-:W0:Y:S01]  /*5240*/  LDS R37, [R18+0x1000] ;  /* 0x0010000012257984 */ /* 0x000e220000000800 */
[----:B------:R-:W-:Y:S01]  /*5250*/  LOP3.LUT R6, R14, 0x10, RZ, 0xfc, !PT ;  /* 0x000000100e067812 */ /* 0x000fe200078efcff */
[----:B------:R-:W-:-:S04]  /*5260*/  IMAD.HI R7, R0, 0x51eb851f, RZ ;  /* 0x51eb851f00077827 */ /* 0x000fc800078e02ff */
[----:B------:R-:W-:Y:S02]  /*5270*/  VIADD R51, R44, UR5 ;  /* 0x000000052c337c36 */ /* 0x000fe40008000000 */
[----:B------:R-:W-:Y:S02]  /*5280*/  IMAD R44, R20, 0x4, R3 ;  /* 0x00000004142c7824 */ /* 0x000fe400078e0203 */
[----:B------:R-:W-:Y:S01]  /*5290*/  IMAD.HI R11, R6, 0x51eb851f, RZ ;  /* 0x51eb851f060b7827 */ /* 0x000fe200078e02ff */
[----:B------:R-:W-:-:S03]  /*52a0*/  LOP3.LUT R22, R22, 0x9c, RZ, 0xc0, !PT ;  /* 0x0000009c16167812 */ /* 0x000fc600078ec0ff */
[----:B------:R-:W-:Y:S01]  /*52b0*/  IMAD R3, R17, 0x19, R2 ;  /* 0x0000001911037824 */ /* 0x000fe200078e0202 */
[----:B--2---:R-:W-:Y:S01]  /*52c0*/  SHF.R.U32.HI R12, RZ, 0x1f, R7 ;  /* 0x0000001fff0c7819 */ /* 0x004fe20000011607 */
[----:B------:R-:W-:Y:S01]  /*52d0*/  VIADD R23, R16, UR5 ;  /* 0x0000000510177c36 */ /* 0x000fe20008000000 */
[----:B------:R-:W-:Y:S01]  /*52e0*/  ISETP.NE.AND P0, PT, R154, RZ, PT ;  /* 0x000000ff9a00720c */ /* 0x000fe20003f05270 */
[----:B------:R-:W-:Y:S01]  /*52f0*/  IMAD.WIDE R2, R3, 0x4, R4 ;  /* 0x0000000403027825 */ /* 0x000fe200078e0204 */
[----:B------:R-:W-:Y:S02]  /*5300*/  SHF.R.U32.HI R16, RZ, 0x1f, R11 ;  /* 0x0000001fff107819 */ /* 0x000fe4000001160b */
[----:B------:R-:W-:Y:S01]  /*5310*/  LEA.HI.SX32 R13, R7, R12, 0x1d ;  /* 0x0000000c070d7211 */ /* 0x000fe200078feaff */
[----:B------:R-:W-:Y:S01]  /*5320*/  VIADD R43, R22, UR5 ;  /* 0x00000005162b7c36 */ /* 0x000fe20008000000 */
[----:B------:R-:W-:Y:S01]  /*5330*/  SEL R29, R29, 0x8, P0 ;  /* 0x000000081d1d7807 */ /* 0x000fe20000000000 */
[----:B------:R-:W-:Y:S01]  /*5340*/  IMAD R22, R20, 0x4, R15 ;  /* 0x0000000414167824 */ /* 0x000fe200078e020f */
[----:B------:R-:W-:Y:S01]  /*5350*/  ISETP.NE.AND P3, PT, R47, RZ, PT ;  /* 0x000000ff2f00720c */ /* 0x000fe20003f65270 */
[----:B-1----:R1:W-:Y:S01]  /*5360*/  @P2 STG.E desc[UR8][R2.64], R19 ;  /* 0x0000001302002986 */ /* 0x0023e2000c101908 */
[----:B------:R-:W-:-:S02]  /*5370*/  ISETP.NE.AND P0, PT, R46, RZ, PT ;  /* 0x000000ff2e00720c */ /* 0x000fc40003f05270 */
[----:B------:R-:W-:Y:S02]  /*5380*/  LEA.HI.SX32 R15, R11, R16, 0x1d ;  /* 0x000000100b0f7211 */ /* 0x000fe400078feaff */
[----:B------:R-:W-:Y:S02]  /*5390*/  LOP3.LUT R42, R42, 0xdc, RZ, 0xc0, !PT ;  /* 0x000000dc2a2a7812 */ /* 0x000fe400078ec0ff */
[----:B------:R-:W-:Y:S02]  /*53a0*/  LOP3.LUT R46, R45, 0xfc, RZ, 0xc0, !PT ;  /* 0x000000fc2d2e7812 */ /* 0x000fe400078ec0ff */
[----:B------:R-:W-:Y:S02]  /*53b0*/  LOP3.LUT R7, R14, 0x14, RZ, 0xfc, !PT ;  /* 0x000000140e077812 */ /* 0x000fe400078efcff */
[----:B------:R-:W-:Y:S01]  /*53c0*/  ISETP.LT.AND P2, PT, R0, 0x64, !P1 ;  /* 0x000000640000780c */ /* 0x000fe20004f41270 */
[----:B------:R-:W-:Y:S01]  /*53d0*/  IMAD R0, R13, -0x19, R0 ;  /* 0xffffffe70d007824 */ /* 0x000fe200078e0200 */
[----:B------:R-:W-:Y:S01]  /*53e0*/  LOP3.LUT R11, R14, 0x18, RZ, 0xfc, !PT ;  /* 0x000000180e0b7812 */ /* 0x000fe200078efcff */
[----:B------:R-:W-:Y:S01]  /*53f0*/  VIADD R45, R38, UR5 ;  /* 0x00000005262d7c36 */ /* 0x000fe20008000000 */
[----:B------:R-:W-:Y:S01]  /*5400*/  SEL R38, R41, 0x8, P3 ;  /* 0x0000000829267807 */ /* 0x000fe20001800000 */
[----:B------:R-:W-:Y:S01]  /*5410*/  IMAD R16, R15, -0x19, R6 ;  /* 0xffffffe70f107824 */ /* 0x000fe200078e0206 */
[----:B------:R-:W-:Y:S01]  /*5420*/  ISETP.NE.AND P5, PT, R53, RZ, PT ;  /* 0x000000ff3500720c */ /* 0x000fe20003fa5270 */
[----:B------:R-:W-:Y:S01]  /*5430*/  VIADD R47, R40, UR5 ;  /* 0x00000005282f7c36 */ /* 0x000fe20008000000 */
[----:B------:R-:W-:Y:S01]  /*5440*/  ISETP.LT.AND P3, PT, R6, 0x64, !P1 ;  /* 0x000000640600780c */ /* 0x000fe20004f61270 */
[----:B------:R-:W-:-:S02]  /*5450*/  VIADD R49, R42, UR5 ;  /* 0x000000052a317c36 */ /* 0x000fc40008000000 */
[----:B------:R-:W-:Y:S01]  /*5460*/  VIADD R53, R46, UR5 ;  /* 0x000000052e357c36 */ /* 0x000fe20008000000 */
[----:B------:R-:W-:Y:S01]  /*5470*/  ISETP.NE.AND P4, PT, R151, RZ, PT ;  /* 0x000000ff9700720c */ /* 0x000fe20003f85270 */
[----:B------:R-:W-:Y:S01]  /*5480*/  IMAD R0, R13, 0x2580, R0 ;  /* 0x000025800d007824 */ /* 0x000fe200078e0200 */
[----:B------:R-:W-:Y:S01]  /*5490*/  ISETP.NE.AND P6, PT, R54, RZ, PT ;  /* 0x000000ff3600720c */ /* 0x000fe20003fc5270 */
[----:B------:R-:W-:Y:S01]  /*54a0*/  IMAD.HI R6, R7, 0x51eb851f, RZ ;  /* 0x51eb851f07067827 */ /* 0x000fe200078e02ff */
[----:B------:R-:W-:Y:S01]  /*54b0*/  PRMT R25, R10, 0x3340, R25 ;  /* 0x000033400a197816 */ /* 0x000fe20000000019 */
[----:B------:R-:W-:Y:S02]  /*54c0*/  ULDC.64 UR4, c[0x0][0x220] ;  /* 0x0000880000047ab9 */ /* 0x000fe40000000a00 */
[----:B------:R-:W-:Y:S01]  /*54d0*/  IMAD.HI R12, R11, 0x51eb851f, RZ ;  /* 0x51eb851f0b0c7827 */ /* 0x000fe200078e02ff */
[----:B------:R-:W-:-:S03]  /*54e0*/  SHF.R.U32.HI R13, RZ, 0x1f, R6 ;  /* 0x0000001fff0d7819 */ /* 0x000fc60000011606 */
[C---:B------:R-:W-:Y:S02]  /*54f0*/  IMAD R23, R20.reuse, 0x4, R23 ;  /* 0x0000000414177824 */ /* 0x040fe400078e0217 */
[C---:B------:R-:W-:Y:S02]  /*5500*/  IMAD R40, R20.reuse, 0x4, R39 ;  /* 0x0000000414287824 */ /* 0x040fe400078e0227 */
[C---:B------:R-:W-:Y:S01]  /*5510*/  IMAD R42, R20.reuse, 0x4, R43 ;  /* 0x00000004142a7824 */ /* 0x040fe200078e022b */
[----:B------:R2:W4:Y:S01]  /*5520*/  LDS R39, [R22+0x1400] ;  /* 0x0014000016277984 */ /* 0x0005220000000800 */
[C---:B------:R-:W-:Y:S02]  /*5530*/  IMAD R45, R20.reuse, 0x4, R45 ;  /* 0x00000004142d7824 */ /* 0x040fe400078e022d */
[C---:B------:R-:W-:Y:S01]  /*5540*/  IMAD R47, R20.reuse, 0x4, R47 ;  /* 0x00000004142f7824 */ /* 0x040fe200078e022f */
[----:B------:R5:W4:Y:S01]  /*5550*/  LDS R41, [R23+0x1800] ;  /* 0x0018000017297984 */ /* 0x000b220000000800 */
[----:B------:R-:W-:-:S02]  /*5560*/  IMAD R49, R20, 0x4, R49 ;  /* 0x0000000414317824 */ /* 0x000fc400078e0231 */
[C---:B------:R-:W-:Y:S01]  /*5570*/  IMAD R51, R20.reuse, 0x4, R51 ;  /* 0x0000000414337824 */ /* 0x040fe200078e0233 */
[----:B------:R-:W4:Y:S01]  /*5580*/  LDS R43, [R34+0x1c00] ;  /* 0x001c0000222b7984 */ /* 0x000f220000000800 */
[----:B------:R-:W-:Y:S02]  /*5590*/  IMAD R53, R20, 0x4, R53 ;  /* 0x0000000414357824 */ /* 0x000fe400078e0235 */
[----:B-1----:R-:W-:Y:S01]  /*55a0*/  IMAD R3, R17, 0x19, R0 ;  /* 0x0000001911037824 */ /* 0x002fe200078e0200 */
[----:B------:R-:W-:Y:S01]  /*55b0*/  LDS R45, [R45+0x2c00] ;  /* 0x002c00002d2d7984 */ /* 0x000fe20000000800 */
[----:B------:R-:W-:Y:S01]  /*55c0*/  IMAD R20, R15, 0x2580, R16 ;  /* 0x000025800f147824 */ /* 0x000fe200078e0210 */
[----:B------:R-:W-:Y:S01]  /*55d0*/  SHF.R.U32.HI R15, RZ, 0x1f, R12 ;  /* 0x0000001fff0f7819 */ /* 0x000fe2000001160c */
[----:B------:R-:W-:Y:S01]  /*55e0*/  IMAD.WIDE R2, R3, 0x4, R4 ;  /* 0x0000000403027825 */ /* 0x000fe200078e0204 */
[----:B------:R-:W-:Y:S01]  /*55f0*/  LEA.HI.SX32 R16, R6, R13, 0x1d ;  /* 0x0000000d06107211 */ /* 0x000fe200078feaff */
[----:B------:R-:W-:Y:S01]  /*5600*/  LDS R47, [R47+0x3000] ;  /* 0x003000002f2f7984 */ /* 0x000fe20000000800 */
[----:B------:R-:W-:-:S02]  /*5610*/  LOP3.LUT R0, R14, 0x1c, RZ, 0xfc, !PT ;  /* 0x0000001c0e007812 */ /* 0x000fc400078efcff */
[----:B------:R-:W-:Y:S01]  /*5620*/  LEA.HI.SX32 R18, R12, R15, 0x1d ;  /* 0x0000000f0c127211 */ /* 0x000fe200078feaff */
[----:B------:R-:W-:Y:S01]  /*5630*/  IMAD R15, R17, 0x19, R20 ;  /* 0x00000019110f7824 */ /* 0x000fe200078e0214 */
[----:B---3--:R-:W-:Y:S01]  /*5640*/  @P2 STG.E desc[UR8][R2.64], R21 ;  /* 0x0000001502002986 */ /* 0x008fe2000c101908 */
[----:B------:R-:W-:Y:S01]  /*5650*/  ISETP.LT.AND P2, PT, R7, 0x64, !P1 ;  /* 0x000000640700780c */ /* 0x000fe20004f41270 */
[----:B------:R-:W-:Y:S02]  /*5660*/  IMAD R13, R16, -0x19, R7 ;  /* 0xffffffe7100d7824 */ /* 0x000fe400078e0207 */
[----:B------:R-:W-:Y:S01]  /*5670*/  IMAD.HI R19, R0, 0x51eb851f, RZ ;  /* 0x51eb851f00137827 */ /* 0x000fe200078e02ff */
[----:B------:R-:W-:Y:S03]  /*5680*/  LDS R49, [R49+0x3400] ;  /* 0x0034000031317984 */ /* 0x000fe60000000800 */
[----:B------:R-:W-:Y:S01]  /*5690*/  IMAD.WIDE R6, R15, 0x4, R4 ;  /* 0x000000040f067825 */ /* 0x000fe200078e0204 */
[----:B------:R-:W-:Y:S01]  /*56a0*/  SHF.R.U32.HI R12, RZ, 0x1f, R19 ;  /* 0x0000001fff0c7819 */ /* 0x000fe20000011613 */
[----:B------:R-:W-:Y:S04]  /*56b0*/  LDS R51, [R51+0x3800] ;  /* 0x0038000033337984 */ /* 0x000fe80000000800 */
[----:B0-----:R0:W-:Y:S01]  /*56c0*/  @P3 STG.E desc[UR8][R6.64], R37 ;  /* 0x0000002506003986 */ /* 0x0011e2000c101908 */
[----:B------:R-:W-:-:S03]  /*56d0*/  LEA.HI.SX32 R19, R19, R12, 0x1d ;  /* 0x0000000c13137211 */ /* 0x000fc600078feaff */
[----:B------:R-:W1:Y:S01]  /*56e0*/  LDS R37, [R40+0x2000] ;  /* 0x0020000028257984 */ /* 0x000e620000000800 */
[----:B------:R-:W-:Y:S01]  /*56f0*/  LOP3.LUT R12, R14, 0x20, RZ, 0xfc, !PT ;  /* 0x000000200e0c7812 */ /* 0x000fe200078efcff */
[----:B--2---:R-:W-:Y:S02]  /*5700*/  IMAD R22, R16, 0x2580, R13 ;  /* 0x0000258010167824 */ /* 0x004fe400078e020d */
[----:B-----5:R-:W-:Y:S01]  /*5710*/  IMAD R23, R18, -0x19, R11 ;  /* 0xffffffe712177824 */ /* 0x020fe200078e020b */
[----:B------:R-:W-:Y:S01]  /*5720*/  LDS R53, [R53+0x3c00] ;  /* 0x003c000035357984 */ /* 0x000fe20000000800 */
[----:B------:R-:W-:Y:S01]  /*5730*/  IMAD.HI R16, R12, 0x51eb851f, RZ ;  /* 0x51eb851f0c107827 */ /* 0x000fe200078e02ff */
[----:B------:R-:W-:-:S03]  /*5740*/  ISETP.LT.AND P3, PT, R11, 0x64, !P1 ;  /* 0x000000640b00780c */ /* 0x000fc60004f61270 */
[----:B0-----:R-:W-:Y:S01]  /*5750*/  IMAD R6, R18, 0x2580, R23 ;  /* 0x0000258012067824 */ /* 0x001fe200078e0217 */
[----:B------:R-:W-:Y:S01]  /*5760*/  SHF.R.U32.HI R21, RZ, 0x1f, R16 ;  /* 0x0000001fff157819 */ /* 0x000fe20000011610 */
[C---:B------:R-:W-:Y:S01]  /*5770*/  IMAD R3, R17.reuse, 0x19, R22 ;  /* 0x0000001911037824 */ /* 0x040fe200078e0216 */
[----:B------:R-:W-:Y:S01]  /*5780*/  LOP3.LUT R13, R14, 0x24, RZ, 0xfc, !PT ;  /* 0x000000240e0d7812 */ /* 0x000fe200078efcff */
[----:B------:R-:W-:Y:S01]  /*5790*/  IMAD R7, R17, 0x19, R6 ;  /* 0x0000001911077824 */ /* 0x000fe200078e0206 */
[----:B------:R-:W-:Y:S01]  /*57a0*/  LEA.HI.SX32 R21, R16, R21, 0x1d ;  /* 0x0000001510157211 */ /* 0x000fe200078feaff */
[----:B------:R-:W-:Y:S01]  /*57b0*/  IMAD.WIDE R2, R3, 0x4, R4 ;  /* 0x0000000403027825 */ /* 0x000fe200078e0204 */
[----:B------:R-:W-:-:S03]  /*57c0*/  LOP3.LUT R15, R14, 0x28, RZ, 0xfc, !PT ;  /* 0x000000280e0f7812 */ /* 0x000fc600078efcff */
[----:B------:R-:W-:Y:S01]  /*57d0*/  IMAD.HI R20, R13, 0x51eb851f, RZ ;  /* 0x51eb851f0d147827 */ /* 0x000fe200078e02ff */
[----:B----4-:R0:W-:Y:S03]  /*57e0*/  @P2 STG.E desc[UR8][R2.64], R39 ;  /* 0x0000002702002986 */ /* 0x0101e6000c101908 */
[----:B------:R-:W-:Y:S01]  /*57f0*/  IMAD.WIDE R6, R7, 0x4, R4 ;  /* 0x0000000407067825 */ /* 0x000fe200078e0204 */
[----:B------:R-:W2:Y:S03]  /*5800*/  LDS R39, [R42+0x2400] ;  /* 0x002400002a277984 */ /* 0x000ea60000000800 */
[----:B------:R-:W-:Y:S02]  /*5810*/  IMAD R16, R19, -0x19, R0 ;  /* 0xffffffe713107824 */ /* 0x000fe400078e0200 */
[----:B------:R-:W-:Y:S01]  /*5820*/  IMAD R34, R21, -0x19, R12 ;  /* 0xffffffe715227824 */ /* 0x000fe200078e020c */
[----:B------:R-:W-:Y:S01]  /*5830*/  SHF.R.U32.HI R11, RZ, 0x1f, R20 ;  /* 0x0000001fff0b7819 */ /* 0x000fe20000011614 */
[----:B------:R-:W-:Y:S01]  /*5840*/  IMAD.HI R18, R15, 0x51eb851f, RZ ;  /* 0x51eb851f0f127827 */ /* 0x000fe200078e02ff */
[----:B------:R-:W-:Y:S01]  /*5850*/  ISETP.LT.AND P2, PT, R0, 0x64, !P1 ;  /* 0x000000640000780c */ /* 0x000fe20004f41270 */
[----:B------:R3:W-:Y:S01]  /*5860*/  @P3 STG.E desc[UR8][R6.64], R41 ;  /* 0x0000002906003986 */ /* 0x0007e2000c101908 */
[----:B------:R-:W-:Y:S01]  /*5870*/  ISETP.LT.AND P3, PT, R12, 0x64, !P1 ;  /* 0x000000640c00780c */ /* 0x000fe20004f61270 */
[----:B------:R-:W-:-:S02]  /*5880*/  IMAD R22, R19, 0x2580, R16 ;  /* 0x0000258013167824 */ /* 0x000fc400078e0210 */
[----:B------:R-:W-:Y:S01]  /*5890*/  IMAD R34, R21, 0x2580, R34 ;  /* 0x0000258015227824 */ /* 0x000fe200078e0222 */
[----:B------:R-:W-:Y:S01]  /*58a0*/  LEA.HI.SX32 R20, R20, R11, 0x1d ;  /* 0x0000000b14147211 */ /* 0x000fe200078feaff */
[C---:B0-----:R-:W-:Y:S01]  /*58b0*/  IMAD R3, R17.reuse, 0x19, R22 ;  /* 0x0000001911037824 */ /* 0x041fe200078e0216 */
[----:B------:R-:W-:Y:S02]  /*58c0*/  SHF.R.U32.HI R11, RZ, 0x1f, R18 ;  /* 0x0000001fff0b7819 */ /* 0x000fe40000011612 */
[----:B------:R-:W-:Y:S01]  /*58d0*/  LOP3.LUT R0, R14, 0x2c, RZ, 0xfc, !PT ;  /* 0x0000002c0e007812 */ /* 0x000fe200078efcff */
[----:B---3--:R-:W-:Y:S01]  /*58e0*/  IMAD R7, R17, 0x19, R34 ;  /* 0x0000001911077824 */ /* 0x008fe200078e0222 */
[----:B------:R-:W-:Y:S01]  /*58f0*/  LEA.HI.SX32 R18, R18, R11, 0x1d ;  /* 0x0000000b12127211 */ /* 0x000fe200078feaff */
[--C-:B------:R-:W-:Y:S01]  /*5900*/  IMAD.WIDE R2, R3, 0x4, R4.reuse ;  /* 0x0000000403027825 */ /* 0x100fe200078e0204 */
[C---:B------:R-:W-:Y:S02]  /*5910*/  LOP3.LUT R11, R14.reuse, 0x30, RZ, 0xfc, !PT ;  /* 0x000000300e0b7812 */ /* 0x040fe400078efcff */
[----:B------:R-:W-:Y:S01]  /*5920*/  LOP3.LUT R16, R14, 0x34, RZ, 0xfc, !PT ;  /* 0x000000340e107812 */ /* 0x000fe200078efcff */
[----:B------:R-:W-:Y:S01]  /*5930*/  IMAD.WIDE R6, R7, 0x4, R4 ;  /* 0x0000000407067825 */ /* 0x000fe200078e0204 */
[----:B------:R0:W-:Y:S03]  /*5940*/  @P2 STG.E desc[UR8][R2.64], R43 ;  /* 0x0000002b02002986 */ /* 0x0001e6000c101908 */
[----:B------:R-:W-:Y:S01]  /*5950*/  IMAD.HI R19, R0, 0x51eb851f, RZ ;  /* 0x51eb851f00137827 */ /* 0x000fe200078e02ff */
[----:B-1----:R1:W-:Y:S03]  /*5960*/  @P3 STG.E desc[UR8][R6.64], R37 ;  /* 0x0000002506003986 */ /* 0x0023e6000c101908 */
[----:B------:R-:W-:Y:S01]  /*5970*/  IMAD.HI R23, R11, 0x51eb851f, RZ ;  /* 0x51eb851f0b177827 */ /* 0x000fe200078e02ff */
[----:B------:R-:W3:Y:S03]  /*5980*/  LDS R37, [R44+0x2800] ;  /* 0x002800002c257984 */ /* 0x000ee60000000800 */
[----:B------:R-:W-:Y:S01]  /*5990*/  IMAD.HI R21, R16, 0x51eb851f, RZ ;  /* 0x51eb851f10157827 */ /* 0x000fe200078e02ff */
[----:B------:R-:W-:-:S02]  /*59a0*/  SHF.R.U32.HI R22, RZ, 0x1f, R19 ;  /* 0x0000001fff167819 */ /* 0x000fc40000011613 */
[----:B------:R-:W-:Y:S02]  /*59b0*/  SHF.R.U32.HI R12, RZ, 0x1f, R23 ;  /* 0x0000001fff0c7819 */ /* 0x000fe40000011617 */
[----:B------:R-:W-:Y:S01]  /*59c0*/  ISETP.LT.AND P2, PT, R13, 0x64, !P1 ;  /* 0x000000640d00780c */ /* 0x000fe20004f41270 */
[----:B------:R-:W-:Y:S01]  /*59d0*/  IMAD R13, R20, -0x19, R13 ;  /* 0xffffffe7140d7824 */ /* 0x000fe200078e020d */
[----:B------:R-:W-:Y:S02]  /*59e0*/  SHF.R.U32.HI R34, RZ, 0x1f, R21 ;  /* 0x0000001fff227819 */ /* 0x000fe40000011615 */
[----:B------:R-:W-:Y:S02]  /*59f0*/  LEA.HI.SX32 R19, R19, R22, 0x1d ;  /* 0x0000001613137211 */ /* 0x000fe400078feaff */
[----:B------:R-:W-:Y:S02]  /*5a00*/  LEA.HI.SX32 R22, R23, R12, 0x1d ;  /* 0x0000000c17167211 */ /* 0x000fe400078feaff */
[----:B------:R-:W-:-:S02]  /*5a10*/  LOP3.LUT R12, R14, 0x38, RZ, 0xfc, !PT ;  /* 0x000000380e0c7812 */ /* 0x000fc400078efcff */
[----:B------:R-:W-:Y:S01]  /*5a20*/  LEA.HI.SX32 R21, R21, R34, 0x1d ;  /* 0x0000002215157211 */ /* 0x000fe200078feaff */
[----:B------:R-:W-:Y:S01]  /*5a30*/  IMAD R34, R20, 0x2580, R13 ;  /* 0x0000258014227824 */ /* 0x000fe200078e020d */
[----:B------:R-:W-:Y:S01]  /*5a40*/  LOP3.LUT R14, R14, 0x3c, RZ, 0xfc, !PT ;  /* 0x0000003c0e0e7812 */ /* 0x000fe200078efcff */
[----:B------:R-:W-:Y:S01]  /*5a50*/  IMAD.HI R13, R12, 0x51eb851f, RZ ;  /* 0x51eb851f0c0d7827 */ /* 0x000fe200078e02ff */
[----:B------:R-:W-:-:S03]  /*5a60*/  SEL R27, R27, 0x8, P4 ;  /* 0x000000081b1b7807 */ /* 0x000fc60002000000 */
[----:B0-----:R-:W-:Y:S01]  /*5a70*/  IMAD R3, R17, 0x19, R34 ;  /* 0x0000001911037824 */ /* 0x001fe200078e0222 */
[----:B------:R-:W-:Y:S01]  /*5a80*/  ISETP.NE.AND P4, PT, R52, RZ, PT ;  /* 0x000000ff3400720c */ /* 0x000fe20003f85270 */
[----:B------:R-:W-:Y:S01]  /*5a90*/  IMAD.HI R23, R14, 0x51eb851f, RZ ;  /* 0x51eb851f0e177827 */ /* 0x000fe200078e02ff */
[----:B------:R-:W-:-:S03]  /*5aa0*/  SHF.R.U32.HI R20, RZ, 0x1f, R13 ;  /* 0x0000001fff147819 */ /* 0x000fc6000001160d */
[----:B------:R-:W-:Y:S01]  /*5ab0*/  IMAD.WIDE R2, R3, 0x4, R4 ;  /* 0x0000000403027825 */ /* 0x000fe200078e0204 */
[----:B------:R-:W-:Y:S02]  /*5ac0*/  SEL R33, R33, 0x8, P4 ;  /* 0x0000000821217807 */ /* 0x000fe40002000000 */
[----:B------:R-:W-:Y:S02]  /*5ad0*/  SHF.R.U32.HI R34, RZ, 0x1f, R23 ;  /* 0x0000001fff227819 */ /* 0x000fe40000011617 */
[----:B------:R-:W-:Y:S01]  /*5ae0*/  ISETP.LT.AND P4, PT, R15, 0x64, !P1 ;  /* 0x000000640f00780c */ /* 0x000fe20004f81270 */
[----:B------:R-:W-:Y:S01]  /*5af0*/  IMAD R15, R18, -0x19, R15 ;  /* 0xffffffe7120f7824 */ /* 0x000fe200078e020f */
[----:B------:R-:W-:Y:S01]  /*5b00*/  ISETP.LT.AND P3, PT, R0, 0x64, !P1 ;  /* 0x000000640000780c */ /* 0x000fe20004f61270 */
[----:B--2---:R0:W-:Y:S01]  /*5b10*/  @P2 STG.E desc[UR8][R2.64], R39 ;  /* 0x0000002702002986 */ /* 0x0041e2000c101908 */
[----:B------:R-:W-:Y:S01]  /*5b20*/  LEA.HI.SX32 R13, R13, R20, 0x1d ;  /* 0x000000140d0d7211 */ /* 0x000fe200078feaff */
[----:B------:R-:W-:Y:S01]  /*5b30*/  IMAD R0, R19, -0x19, R0 ;  /* 0xffffffe713007824 */ /* 0x000fe200078e0200 */
[----:B------:R-:W-:Y:S01]  /*5b40*/  ISETP.LT.AND P2, PT, R11, 0x64, !P1 ;  /* 0x000000640b00780c */ /* 0x000fe20004f41270 */
[----:B------:R-:W-:Y:S01]  /*5b50*/  IMAD R11, R22, -0x19, R11 ;  /* 0xffffffe7160b7824 */ /* 0x000fe200078e020b */
[----:B------:R-:W-:Y:S01]  /*5b60*/  LEA.HI.SX32 R23, R23, R34, 0x1d ;  /* 0x0000002217177211 */ /* 0x000fe200078feaff */
[----:B------:R-:W-:Y:S01]  /*5b70*/  IMAD R18, R18, 0x2580, R15 ;  /* 0x0000258012127824 */ /* 0x000fe200078e020f */
[----:B-1----:R-:W-:-:S02]  /*5b80*/  SEL R7, R32, 0x8, P5 ;  /* 0x0000000820077807 */ /* 0x002fc40002800000 */
[----:B------:R-:W-:Y:S01]  /*5b90*/  SEL R30, R30, 0x8, P6 ;  /* 0x000000081e1e7807 */ /* 0x000fe20003000000 */
[----:B------:R-:W-:Y:S01]  /*5ba0*/  IMAD R0, R19, 0x2580, R0 ;  /* 0x0000258013007824 */ /* 0x000fe200078e0200 */
[----:B------:R-:W-:Y:S01]  /*5bb0*/  ISETP.LT.AND P5, PT, R16, 0x64, !P1 ;  /* 0x000000641000780c */ /* 0x000fe20004fa1270 */
[----:B------:R-:W-:Y:S01]  /*5bc0*/  IMAD R16, R21, -0x19, R16 ;  /* 0xffffffe715107824 */ /* 0x000fe200078e0210 */
[----:B------:R-:W-:Y:S01]  /*5bd0*/  ISETP.LT.AND P6, PT, R12, 0x64, !P1 ;  /* 0x000000640c00780c */ /* 0x000fe20004fc1270 */
[----:B------:R-:W-:Y:S01]  /*5be0*/  IMAD R12, R13, -0x19, R12 ;  /* 0xffffffe70d0c7824 */ /* 0x000fe200078e020c */
[----:B------:R-:W-:Y:S01]  /*5bf0*/  ISETP.LT.AND P1, PT, R14, 0x64, !P1 ;  /* 0x000000640e00780c */ /* 0x000fe20004f21270 */
[----:B------:R-:W-:Y:S02]  /*5c00*/  IMAD R22, R22, 0x2580, R11 ;  /* 0x0000258016167824 */ /* 0x000fe400078e020b */
[----:B------:R-:W-:Y:S02]  /*5c10*/  IMAD R14, R23, -0x19, R14 ;  /* 0xffffffe7170e7824 */ /* 0x000fe400078e020e */
[----:B0-----:R-:W-:-:S02]  /*5c20*/  IMAD R3, R17, 0x19, R18 ;  /* 0x0000001911037824 */ /* 0x001fc400078e0212 */
[----:B------:R-:W-:Y:S02]  /*5c30*/  IMAD R16, R21, 0x2580, R16 ;  /* 0x0000258015107824 */ /* 0x000fe400078e0210 */
[----:B------:R-:W-:Y:S02]  /*5c40*/  IMAD R12, R13, 0x2580, R12 ;  /* 0x000025800d0c7824 */ /* 0x000fe400078e020c */
[C---:B------:R-:W-:Y:S02]  /*5c50*/  IMAD R11, R17.reuse, 0x19, R0 ;  /* 0x00000019110b7824 */ /* 0x040fe400078e0200 */
[----:B------:R-:W-:Y:S01]  /*5c60*/  IMAD R13, R17, 0x19, R22 ;  /* 0x00000019110d7824 */ /* 0x000fe200078e0216 */
[----:B------:R-:W-:Y:S01]  /*5c70*/  PRMT R30, R7, 0x3340, R30 ;  /* 0x00003340071e7816 */ /* 0x000fe2000000001e */
[----:B------:R-:W-:Y:S01]  /*5c80*/  IMAD R14, R23, 0x2580, R14 ;  /* 0x00002580170e7824 */ /* 0x000fe200078e020e */
[----:B------:R-:W-:Y:S01]  /*5c90*/  PRMT R0, R8, 0x3340, R9 ;  /* 0x0000334008007816 */ /* 0x000fe20000000009 */
[----:B------:R-:W-:-:S04]  /*5ca0*/  IMAD.WIDE R2, R3, 0x4, R4 ;  /* 0x0000000403027825 */ /* 0x000fc800078e0204 */
[----:B------:R-:W-:Y:S02]  /*5cb0*/  IMAD R15, R17, 0x19, R16 ;  /* 0x00000019110f7824 */ /* 0x000fe400078e0210 */
[----:B------:R-:W-:Y:S01]  /*5cc0*/  IMAD.WIDE R6, R11, 0x4, R4 ;  /* 0x000000040b067825 */ /* 0x000fe200078e0204 */
[----:B---3--:R0:W-:Y:S03]  /*5cd0*/  @P4 STG.E desc[UR8][R2.64], R37 ;  /* 0x0000002502004986 */ /* 0x0081e6000c101908 */
[----:B------:R-:W-:Y:S02]  /*5ce0*/  IMAD R19, R17, 0x19, R12 ;  /* 0x0000001911137824 */ /* 0x000fe400078e020c */
[----:B------:R-:W-:Y:S01]  /*5cf0*/  IMAD.WIDE R8, R13, 0x4, R4 ;  /* 0x000000040d087825 */ /* 0x000fe200078e0204 */
[----:B------:R0:W-:Y:S03]  /*5d00*/  @P3 STG.E desc[UR8][R6.64], R45 ;  /* 0x0000002d06003986 */ /* 0x0001e6000c101908 */
[----:B------:R-:W-:-:S02]  /*5d10*/  IMAD R17, R17, 0x19, R14 ;  /* 0x0000001911117824 */ /* 0x000fc400078e020e */
[--C-:B------:R-:W-:Y:S01]  /*5d20*/  IMAD.WIDE R10, R15, 0x4, R4.reuse ;  /* 0x000000040f0a7825 */ /* 0x100fe200078e0204 */
[----:B------:R0:W-:Y:S01]  /*5d30*/  @P2 STG.E desc[UR8][R8.64], R47 ;  /* 0x0000002f08002986 */ /* 0x0001e2000c101908 */
[----:B------:R-:W-:Y:S02]  /*5d40*/  IADD3 R14, P2, R48, UR4, RZ ;  /* 0x00000004300e7c10 */ /* 0x000fe4000ff5e0ff */
[--C-:B------:R-:W-:Y:S01]  /*5d50*/  IMAD.WIDE R12, R19, 0x4, R4.reuse ;  /* 0x00000004130c7825 */ /* 0x100fe200078e0204 */
[----:B------:R0:W-:Y:S03]  /*5d60*/  @P5 STG.E desc[UR8][R10.64], R49 ;  /* 0x000000310a005986 */ /* 0x0001e6000c101908 */
[----:B------:R-:W-:Y:S01]  /*5d70*/  IMAD.WIDE R4, R17, 0x4, R4 ;  /* 0x0000000411047825 */ /* 0x000fe200078e0204 */
[----:B------:R-:W-:Y:S01]  /*5d80*/  PRMT R27, R24, 0x3340, R27 ;  /* 0x00003340181b7816 */ /* 0x000fe2000000001b */
[----:B------:R0:W-:Y:S01]  /*5d90*/  @P6 STG.E desc[UR8][R12.64], R51 ;  /* 0x000000330c006986 */ /* 0x0001e2000c101908 */
[----:B------:R-:W-:-:S02]  /*5da0*/  PRMT R26, R26, 0x3340, R29 ;  /* 0x000033401a1a7816 */ /* 0x000fc4000000001d */
[----:B------:R-:W-:Y:S01]  /*5db0*/  PRMT R28, R28, 0x3340, R31 ;  /* 0x000033401c1c7816 */ /* 0x000fe2000000001f */
[----:B------:R0:W-:Y:S01]  /*5dc0*/  @P1 STG.E desc[UR8][R4.64], R53 ;  /* 0x0000003504001986 */ /* 0x0001e2000c101908 */
[----:B------:R-:W-:Y:S02]  /*5dd0*/  PRMT R35, R36, 0x3340, R35 ;  /* 0x0000334024237816 */ /* 0x000fe40000000023 */
[----:B------:R-:W-:Y:S02]  /*5de0*/  PRMT R33, R38, 0x3340, R33 ;  /* 0x0000334026217816 */ /* 0x000fe40000000021 */
[----:B------:R-:W-:Y:S02]  /*5df0*/  LEA.HI.X.SX32 R15, R48, UR5, 0x1, P2 ;  /* 0x00000005300f7c11 */ /* 0x000fe400090f0eff */
[----:B------:R-:W-:Y:S02]  /*5e00*/  PRMT R16, R0, 0x5410, R25 ;  /* 0x0000541000107816 */ /* 0x000fe40000000019 */
[----:B------:R-:W-:-:S02]  /*5e10*/  PRMT R17, R27, 0x5410, R26 ;  /* 0x000054101b117816 */ /* 0x000fc4000000001a */
[----:B------:R-:W-:Y:S02]  /*5e20*/  PRMT R18, R28, 0x5410, R35 ;  /* 0x000054101c127816 */ /* 0x000fe40000000023 */
[----:B------:R-:W-:Y:S01]  /*5e30*/  PRMT R19, R33, 0x5410, R30 ;  /* 0x0000541021137816 */ /* 0x000fe2000000001e */
[----:B0-----:R-:W-:Y:S06]  /*5e40*/  @!P0 EXIT ;  /* 0x000000000000894d */ /* 0x001fec0003800000 */
[----:B------:R-:W-:Y:S01]  /*5e50*/  STG.E.128 desc[UR8][R14.64], R16 ;  /* 0x000000100e007986 */ /* 0x000fe2000c101d08 */
[----:B------:R-:W-:Y:S05]  /*5e60*/  EXIT ;  /* 0x000000000000794d */ /* 0x000fea0003800000 */
.L_x_0:
[----:B------:R-:W-:-:S00]  /*5e70*/  BRA `(.L_x_0) ;  /* 0xfffffffc00fc7947 */ /* 0x000fc0000383ffff */
[----:B------:R-:W-:-:S00]  /*5e80*/  NOP ;  /* 0x0000000000007918 */ /* 0x000fc00000000000 */
[----:B------:R-:W-:-:S00]  /*5e90*/  NOP ;  /* 0x0000000000007918 */ /* 0x000fc00000000000 */
[----:B------:R-:W-:-:S00]  /*5ea0*/  NOP ;  /* 0x0000000000007918 */ /* 0x000fc00000000000 */
[----:B------:R-:W-:-:S00]  /*5eb0*/  NOP ;  /* 0x0000000000007918 */ /* 0x000fc00000000000 */
[----:B------:R-:W-:-:S00]  /*5ec0*/  NOP ;  /* 0x0000000000007918 */ /* 0x000fc00000000000 */
[----:B------:R-:W-:-:S00]  /*5ed0*/  NOP ;  /* 0x0000000000007918 */ /* 0x000fc00000000000 */
[----:B------:R-:W-:-:S00]  /*5ee0*/  NOP ;  /* 0x0000000000007918 */ /* 0x000fc00000000000 */
[----:B------:R-:W-:-:S00]  /*5ef0*/  NOP ;  /* 0x0000000000007918 */ /* 0x000fc00000000000 */
.L_x_1:


//--------------------- .nv.shared.triton_poi_fused_max_pool2d_with_indices_15 --------------------------
	.section	.nv.shared.triton_poi_fused_max_pool2d_with_indices_15,"aw",@nobits
	.sectionflags	@""
	.align	16
	.zero		1024


//--------------------- .nv.constant0.triton_poi_fused_max_pool2d_with_indices_15 --------------------------
	.section	.nv.constant0.triton_poi_fused_max_pool2d_with_indices_15,"a",@progbits
	.sectionflags	@""
	.align	4
.nv.constant0.triton_poi_fused_max_pool2d_with_indices_15:
	.zero		560
